	.target	sm_100a

	.elftype	@"ET_EXEC"


//--------------------- .note.nv.tkinfo           --------------------------
	.section	.note.nv.tkinfo,"",@"SHT_NOTE"
	.sectionflags	@"SHF_NOTE_NV_TKINFO"
	.tkinfo
        /*0018*/ 	.word	0x00000002
        /*0030*/ 	.string	""
        /*0030*/ 	.string	"ptxas"
        /*0030*/ 	.string	"Cuda compilation tools, release 13.0, V13.0.88"
        /*0030*/ 	.string	"Build cuda_13.0.r13.0/compiler.36424714_0"
        /*0030*/ 	.string	"-arch sm_100a -m 64 "



//--------------------- .note.nv.cuinfo           --------------------------
	.section	.note.nv.cuinfo,"",@"SHT_NOTE"
	.sectionflags	@"SHF_NOTE_NV_CUINFO"
        /*0018*/ 	.short	0x0002
        /*001a*/ 	.short	0x0064
        /*001c*/ 	.short	0x0082
	.zero		2


//--------------------- .nv.info                  --------------------------
	.section	.nv.info,"",@"SHT_CUDA_INFO"
	.align	4


	//----- nvinfo : EIATTR_REGCOUNT
	.align		4
        /*0000*/ 	.byte	0x04, 0x2f
        /*0002*/ 	.short	(.L_19 - .L_18)
	.align		4
.L_18:
        /*0004*/ 	.word	index@(_ZN7cutlass13device_kernelINS_4gemm6kernel13GemmUniversalIN4cute5tupleIJiiiiEEENS1_10collective13CollectiveMmaINS1_35MainloopSm100TmaUmmaWarpSpecializedILi3ELi2ELi4ENS5_IJNS4_1CILi1EEENSA_ILi2EEESB_EEEEENS5_IJNSA_ILi128EEENSA_ILi64EEENSA_ILi32EEEEEEaNS5_IJlSB_lEEEaSJ_NS4_8TiledMMAINS4_8MMA_AtomIJNS4_15SM100_MMA_S8_SSIaaiLi128ELi64ELNS4_4UMMA5MajorE0ELSO_0ELNSN_8SaturateE0EEEEEENS4_6LayoutINS5_IJSB_SB_SB_EEENS5_IJNSA_ILi0EEESU_SU_EEEEENS5_IJNS4_10UnderscoreESX_SX_EEEEENS4_23SM90_TMA_LOAD_MULTICASTENS4_14ComposedLayoutINS4_7SwizzleILi1ELi4ELi3EEENS4_18smem_ptr_flag_bitsILi8EEENSS_INS5_IJNSA_ILi8EEESH_EEENS5_IJSH_SB_EEEEEEEvNS4_8identityENS4_13SM90_TMA_LOADES1A_vS1B_EENS_8epilogue10collective18CollectiveEpilogueINS1E_23Sm100TmaWarpSpecializedILi1ELi1ELi64ELb0ELb0EEEJSI_NS5_IJNSS_ISF_SB_EENSS_ISG_SB_EEEEEaSJ_aSJ_NS1E_6fusion15FusionCallbacksIS1I_NS1M_17LinearCombinationIaiaiLNS_15FloatRoundStyleE2EEESI_S1L_JEEENS4_5SM1004TMEM4LOAD26SM100_TMEM_LOAD_32dp32b64xES1C_NS11_INS12_ILi2ELi4ELi3EEES15_NSS_INS5_IJS16_SG_EEENS5_IJSG_SB_EEEEEEENS4_39AutoVectorizingCopyWithAssumedAlignmentILi128EEENS4_14SM90_TMA_STOREES20_S22_S22_EEEvvEEEEvNT_6ParamsE)
        /*0008*/ 	.word	0x0000009c


	//----- nvinfo : EIATTR_FRAME_SIZE
	.align		4
.L_19:
        /*000c*/ 	.byte	0x04, 0x11
        /*000e*/ 	.short	(.L_21 - .L_20)
	.align		4
.L_20:
        /*0010*/ 	.word	index@($__internal_2_$__cuda_sm10x_tcgen05_guardrail_trap_unallocated_columns_being_dealloced)
        /*0014*/ 	.word	0x00000000


	//----- nvinfo : EIATTR_FRAME_SIZE
	.align		4
.L_21:
        /*0018*/ 	.byte	0x04, 0x11
        /*001a*/ 	.short	(.L_23 - .L_22)
	.align		4
.L_22:
        /*001c*/ 	.word	index@($__internal_1_$__cuda_sm10x_tcgen05_guardrail_trap_phase_invalid_during_alloc)
        /*0020*/ 	.word	0x00000000


	//----- nvinfo : EIATTR_FRAME_SIZE
	.align		4
.L_23:
        /*0024*/ 	.byte	0x04, 0x11
        /*0026*/ 	.short	(.L_25 - .L_24)
	.align		4
.L_24:
        /*0028*/ 	.word	index@($__internal_0_$__cuda_sm10x_tcgen05_guardrail_trap_col_being_dealloced_not_returned_by_alloc)
        /*002c*/ 	.word	0x00000000


	//----- nvinfo : EIATTR_FRAME_SIZE
	.align		4
.L_25:
        /*0030*/ 	.byte	0x04, 0x11
        /*0032*/ 	.short	(.L_27 - .L_26)
	.align		4
.L_26:
        /*0034*/ 	.word	index@(_ZN7cutlass13device_kernelINS_4gemm6kernel13GemmUniversalIN4cute5tupleIJiiiiEEENS1_10collective13CollectiveMmaINS1_35MainloopSm100TmaUmmaWarpSpecializedILi3ELi2ELi4ENS5_IJNS4_1CILi1EEENSA_ILi2EEESB_EEEEENS5_IJNSA_ILi128EEENSA_ILi64EEENSA_ILi32EEEEEEaNS5_IJlSB_lEEEaSJ_NS4_8TiledMMAINS4_8MMA_AtomIJNS4_15SM100_MMA_S8_SSIaaiLi128ELi64ELNS4_4UMMA5MajorE0ELSO_0ELNSN_8SaturateE0EEEEEENS4_6LayoutINS5_IJSB_SB_SB_EEENS5_IJNSA_ILi0EEESU_SU_EEEEENS5_IJNS4_10UnderscoreESX_SX_EEEEENS4_23SM90_TMA_LOAD_MULTICASTENS4_14ComposedLayoutINS4_7SwizzleILi1ELi4ELi3EEENS4_18smem_ptr_flag_bitsILi8EEENSS_INS5_IJNSA_ILi8EEESH_EEENS5_IJSH_SB_EEEEEEEvNS4_8identityENS4_13SM90_TMA_LOADES1A_vS1B_EENS_8epilogue10collective18CollectiveEpilogueINS1E_23Sm100TmaWarpSpecializedILi1ELi1ELi64ELb0ELb0EEEJSI_NS5_IJNSS_ISF_SB_EENSS_ISG_SB_EEEEEaSJ_aSJ_NS1E_6fusion15FusionCallbacksIS1I_NS1M_17LinearCombinationIaiaiLNS_15FloatRoundStyleE2EEESI_S1L_JEEENS4_5SM1004TMEM4LOAD26SM100_TMEM_LOAD_32dp32b64xES1C_NS11_INS12_ILi2ELi4ELi3EEES15_NSS_INS5_IJS16_SG_EEENS5_IJSG_SB_EEEEEEENS4_39AutoVectorizingCopyWithAssumedAlignmentILi128EEENS4_14SM90_TMA_STOREES20_S22_S22_EEEvvEEEEvNT_6ParamsE)
        /*0038*/ 	.word	0x00000000


	//----- nvinfo : EIATTR_MIN_STACK_SIZE
	.align		4
.L_27:
        /*003c*/ 	.byte	0x04, 0x12
        /*003e*/ 	.short	(.L_29 - .L_28)
	.align		4
.L_28:
        /*0040*/ 	.word	index@(_ZN7cutlass13device_kernelINS_4gemm6kernel13GemmUniversalIN4cute5tupleIJiiiiEEENS1_10collective13CollectiveMmaINS1_35MainloopSm100TmaUmmaWarpSpecializedILi3ELi2ELi4ENS5_IJNS4_1CILi1EEENSA_ILi2EEESB_EEEEENS5_IJNSA_ILi128EEENSA_ILi64EEENSA_ILi32EEEEEEaNS5_IJlSB_lEEEaSJ_NS4_8TiledMMAINS4_8MMA_AtomIJNS4_15SM100_MMA_S8_SSIaaiLi128ELi64ELNS4_4UMMA5MajorE0ELSO_0ELNSN_8SaturateE0EEEEEENS4_6LayoutINS5_IJSB_SB_SB_EEENS5_IJNSA_ILi0EEESU_SU_EEEEENS5_IJNS4_10UnderscoreESX_SX_EEEEENS4_23SM90_TMA_LOAD_MULTICASTENS4_14ComposedLayoutINS4_7SwizzleILi1ELi4ELi3EEENS4_18smem_ptr_flag_bitsILi8EEENSS_INS5_IJNSA_ILi8EEESH_EEENS5_IJSH_SB_EEEEEEEvNS4_8identityENS4_13SM90_TMA_LOADES1A_vS1B_EENS_8epilogue10collective18CollectiveEpilogueINS1E_23Sm100TmaWarpSpecializedILi1ELi1ELi64ELb0ELb0EEEJSI_NS5_IJNSS_ISF_SB_EENSS_ISG_SB_EEEEEaSJ_aSJ_NS1E_6fusion15FusionCallbacksIS1I_NS1M_17LinearCombinationIaiaiLNS_15FloatRoundStyleE2EEESI_S1L_JEEENS4_5SM1004TMEM4LOAD26SM100_TMEM_LOAD_32dp32b64xES1C_NS11_INS12_ILi2ELi4ELi3EEES15_NSS_INS5_IJS16_SG_EEENS5_IJSG_SB_EEEEEEENS4_39AutoVectorizingCopyWithAssumedAlignmentILi128EEENS4_14SM90_TMA_STOREES20_S22_S22_EEEvvEEEEvNT_6ParamsE)
        /*0044*/ 	.word	0x00000000
.L_29:


//--------------------- .nv.compat                --------------------------
	.section	.nv.compat,"",@"SHT_CUDA_COMPAT_INFO"
	.align	4
        /*0000*/ 	.byte	0x02, 0x09, 0x01, 0x00, 0x02, 0x02, 0x03, 0x00, 0x02, 0x05, 0x06, 0x00, 0x03, 0x07, 0x01, 0x01
        /*0010*/ 	.byte	0x02, 0x03, 0x01, 0x00, 0x02, 0x06, 0x01, 0x00, 0x04, 0x0b, 0x08, 0x00, 0x01, 0x00, 0x00, 0x00
        /*0020*/ 	.byte	0x00, 0x00, 0x00, 0x00


//--------------------- .nv.info._ZN7cutlass13device_kernelINS_4gemm6kernel13GemmUniversalIN4cute5tupleIJiiiiEEENS1_10collective13CollectiveMmaINS1_35MainloopSm100TmaUmmaWarpSpecializedILi3ELi2ELi4ENS5_IJNS4_1CILi1EEENSA_ILi2EEESB_EEEEENS5_IJNSA_ILi128EEENSA_ILi64EEENSA_ILi32EEEEEEaNS5_IJlSB_lEEEaSJ_NS4_8TiledMMAINS4_8MMA_AtomIJNS4_15SM100_MMA_S8_SSIaaiLi128ELi64ELNS4_4UMMA5MajorE0ELSO_0ELNSN_8SaturateE0EEEEEENS4_6LayoutINS5_IJSB_SB_SB_EEENS5_IJNSA_ILi0EEESU_SU_EEEEENS5_IJNS4_10UnderscoreESX_SX_EEEEENS4_23SM90_TMA_LOAD_MULTICASTENS4_14ComposedLayoutINS4_7SwizzleILi1ELi4ELi3EEENS4_18smem_ptr_flag_bitsILi8EEENSS_INS5_IJNSA_ILi8EEESH_EEENS5_IJSH_SB_EEEEEEEvNS4_8identityENS4_13SM90_TMA_LOADES1A_vS1B_EENS_8epilogue10collective18CollectiveEpilogueINS1E_23Sm100TmaWarpSpecializedILi1ELi1ELi64ELb0ELb0EEEJSI_NS5_IJNSS_ISF_SB_EENSS_ISG_SB_EEEEEaSJ_aSJ_NS1E_6fusion15FusionCallbacksIS1I_NS1M_17LinearCombinationIaiaiLNS_15FloatRoundStyleE2EEESI_S1L_JEEENS4_5SM1004TMEM4LOAD26SM100_TMEM_LOAD_32dp32b64xES1C_NS11_INS12_ILi2ELi4ELi3EEES15_NSS_INS5_IJS16_SG_EEENS5_IJSG_SB_EEEEEEENS4_39AutoVectorizingCopyWithAssumedAlignmentILi128EEENS4_14SM90_TMA_STOREES20_S22_S22_EEEvvEEEEvNT_6ParamsE --------------------------
	.section	.nv.info._ZN7cutlass13device_kernelINS_4gemm6kernel13GemmUniversalIN4cute5tupleIJiiiiEEENS1_10collective13CollectiveMmaINS1_35MainloopSm100TmaUmmaWarpSpecializedILi3ELi2ELi4ENS5_IJNS4_1CILi1EEENSA_ILi2EEESB_EEEEENS5_IJNSA_ILi128EEENSA_ILi64EEENSA_ILi32EEEEEEaNS5_IJlSB_lEEEaSJ_NS4_8TiledMMAINS4_8MMA_AtomIJNS4_15SM100_MMA_S8_SSIaaiLi128ELi64ELNS4_4UMMA5MajorE0ELSO_0ELNSN_8SaturateE0EEEEEENS4_6LayoutINS5_IJSB_SB_SB_EEENS5_IJNSA_ILi0EEESU_SU_EEEEENS5_IJNS4_10UnderscoreESX_SX_EEEEENS4_23SM90_TMA_LOAD_MULTICASTENS4_14ComposedLayoutINS4_7SwizzleILi1ELi4ELi3EEENS4_18smem_ptr_flag_bitsILi8EEENSS_INS5_IJNSA_ILi8EEESH_EEENS5_IJSH_SB_EEEEEEEvNS4_8identityENS4_13SM90_TMA_LOADES1A_vS1B_EENS_8epilogue10collective18CollectiveEpilogueINS1E_23Sm100TmaWarpSpecializedILi1ELi1ELi64ELb0ELb0EEEJSI_NS5_IJNSS_ISF_SB_EENSS_ISG_SB_EEEEEaSJ_aSJ_NS1E_6fusion15FusionCallbacksIS1I_NS1M_17LinearCombinationIaiaiLNS_15FloatRoundStyleE2EEESI_S1L_JEEENS4_5SM1004TMEM4LOAD26SM100_TMEM_LOAD_32dp32b64xES1C_NS11_INS12_ILi2ELi4ELi3EEES15_NSS_INS5_IJS16_SG_EEENS5_IJSG_SB_EEEEEEENS4_39AutoVectorizingCopyWithAssumedAlignmentILi128EEENS4_14SM90_TMA_STOREES20_S22_S22_EEEvvEEEEvNT_6ParamsE,"",@"SHT_CUDA_INFO"
	.sectionflags	@""
	.align	4


	//----- nvinfo : EIATTR_CUDA_API_VERSION
	.align		4
        /*0000*/ 	.byte	0x04, 0x37
        /*0002*/ 	.short	(.L_31 - .L_30)
.L_30:
        /*0004*/ 	.word	0x00000082


	//----- nvinfo : EIATTR_KPARAM_INFO
	.align		4
.L_31:
        /*0008*/ 	.byte	0x04, 0x17
        /*000a*/ 	.short	(.L_33 - .L_32)
.L_32:
        /*000c*/ 	.word	0x00000000
        /*0010*/ 	.short	0x0000
        /*0012*/ 	.short	0x0000
        /*0014*/ 	.byte	0x00, 0xf0, 0x01, 0x20


	//----- nvinfo : EIATTR_AT_ENTRY_FRAGMENTS
	.align		4
.L_33:
        /*0018*/ 	.byte	0x04, 0x4f
        /*001a*/ 	.short	(.L_35 - .L_34)


	//   ....[0]....
.L_34:
        /*001c*/ 	.word	0x00000006


	//----- nvinfo : EIATTR_RESERVED_SMEM_USED
	.align		4
.L_35:
        /*0020*/ 	.byte	0x01, 0x41
	.zero		2


	//----- nvinfo : EIATTR_SPARSE_MMA_MASK
	.align		4
        /*0024*/ 	.byte	0x03, 0x50
        /*0026*/ 	.short	0x0000


	//----- nvinfo : EIATTR_TCGEN05_1CTA_USED
	.align		4
        /*0028*/ 	.byte	0x01, 0x51
	.zero		2


	//----- nvinfo : EIATTR_MAXREG_COUNT
	.align		4
        /*002c*/ 	.byte	0x03, 0x1b
        /*002e*/ 	.short	0x00ff


	//----- nvinfo : EIATTR_NUM_BARRIERS
	.align		4
        /*0030*/ 	.byte	0x02, 0x4c
        /*0032*/ 	.byte	0x07
	.zero		1


	//----- nvinfo : EIATTR_EXTERNS
	.align		4
        /*0034*/ 	.byte	0x04, 0x0f
        /*0036*/ 	.short	(.L_37 - .L_36)


	//   ....[0]....
	.align		4
.L_36:
        /*0038*/ 	.word	index@(__assertfail)


	//----- nvinfo : EIATTR_MERCURY_ISA_VERSION
	.align		4
.L_37:
        /*003c*/ 	.byte	0x03, 0x5f
        /*003e*/ 	.short	0x0101


	//----- nvinfo : EIATTR_INT_WARP_WIDE_INSTR_OFFSETS
	.align		4
        /*0040*/ 	.byte	0x04, 0x31
        /*0042*/ 	.short	(.L_39 - .L_38)


	//   ....[0]....
.L_38:
        /*0044*/ 	.word	0x000039d0


	//   ....[1]....
        /*0048*/ 	.word	0x00003a00


	//   ....[2]....
        /*004c*/ 	.word	0x00003a20


	//   ....[3]....
        /*0050*/ 	.word	0x00004550


	//   ....[4]....
        /*0054*/ 	.word	0x00004600


	//----- nvinfo : EIATTR_COOP_GROUP_MASK_REGIDS
	.align		4
.L_39:
        /*0058*/ 	.byte	0x04, 0x29
        /*005a*/ 	.short	(.L_41 - .L_40)


	//   ....[0]....
.L_40:
        /*005c*/ 	.word	0xffffffff


	//   ....[1]....
        /*0060*/ 	.word	0xffffffff


	//   ....[2]....
        /*0064*/ 	.word	0xffffffff


	//   ....[3]....
        /*0068*/ 	.word	0xffffffff


	//   ....[4]....
        /*006c*/ 	.word	0xffffffff


	//   ....[5]....
        /*0070*/ 	.word	0xffffffff


	//   ....[6]....
        /*0074*/ 	.word	0xffffffff


	//   ....[7]....
        /*0078*/ 	.word	0xffffffff


	//   ....[8]....
        /*007c*/ 	.word	0xffffffff


	//   ....[9]....
        /*0080*/ 	.word	0xffffffff


	//   ....[10]....
        /*0084*/ 	.word	0xffffffff


	//   ....[11]....
        /*0088*/ 	.word	0xffffffff


	//   ....[12]....
        /*008c*/ 	.word	0xffffffff


	//   ....[13]....
        /*0090*/ 	.word	0xffffffff


	//----- nvinfo : EIATTR_COOP_GROUP_INSTR_OFFSETS
	.align		4
.L_41:
        /*0094*/ 	.byte	0x04, 0x28
        /*0096*/ 	.short	(.L_43 - .L_42)


	//   ....[0]....
.L_42:
        /*0098*/ 	.word	0x00000080


	//   ....[1]....
        /*009c*/ 	.word	0x000004e0


	//   ....[2]....
        /*00a0*/ 	.word	0x00000670


	//   ....[3]....
        /*00a4*/ 	.word	0x000007b0


	//   ....[4]....
        /*00a8*/ 	.word	0x000008b0


	//   ....[5]....
        /*00ac*/ 	.word	0x00000a20


	//   ....[6]....
        /*00b0*/ 	.word	0x00000bc0


	//   ....[7]....
        /*00b4*/ 	.word	0x00000d70


	//   ....[8]....
        /*00b8*/ 	.word	0x00001f60


	//   ....[9]....
        /*00bc*/ 	.word	0x00002d70


	//   ....[10]....
        /*00c0*/ 	.word	0x00002f80


	//   ....[11]....
        /*00c4*/ 	.word	0x00002fb0


	//   ....[12]....
        /*00c8*/ 	.word	0x000038b0


	//   ....[13]....
        /*00cc*/ 	.word	0x00003ae0


	//----- nvinfo : EIATTR_VRC_CTA_INIT_COUNT
	.align		4
.L_43:
        /*00d0*/ 	.byte	0x02, 0x4a
        /*00d2*/ 	.byte	0x80
	.zero		1


	//----- nvinfo : EIATTR_SYSCALL_OFFSETS
	.align		4
        /*00d4*/ 	.byte	0x04, 0x46
        /*00d6*/ 	.short	(.L_45 - .L_44)


	//   ....[0]....
.L_44:
        /*00d8*/ 	.word	0x00005180


	//   ....[1]....
        /*00dc*/ 	.word	0x000052c0


	//   ....[2]....
        /*00e0*/ 	.word	0x00005a80


	//----- nvinfo : EIATTR_MBARRIER_INSTR_OFFSETS
	.align		4
.L_45:
        /*00e4*/ 	.byte	0x04, 0x39
        /*00e6*/ 	.short	(.L_47 - .L_46)


	//   ....[0]....
.L_46:
        /*00e8*/ 	.word	0x00000600
        /*00ec*/ 	.word	0x000000ff
        /*00f0*/ 	.word	0x00000000
        /*00f4*/ 	.short	0x0100
        /*00f6*/ 	.byte	0x04
	.zero		1


	//   ....[1]....
        /*00f8*/ 	.word	0x00000610
        /*00fc*/ 	.word	0x000000ff
        /*0100*/ 	.word	0x00000018
        /*0104*/ 	.short	0x0100
        /*0106*/ 	.byte	0x04
	.zero		1


	//   ....[2]....
        /*0108*/ 	.word	0x00000620
        /*010c*/ 	.word	0x000000ff
        /*0110*/ 	.word	0x00000008
        /*0114*/ 	.short	0x0100
        /*0116*/ 	.byte	0x04
	.zero		1


	//   ....[3]....
        /*0118*/ 	.word	0x00000630
        /*011c*/ 	.word	0x000000ff
        /*0120*/ 	.word	0x00000020
        /*0124*/ 	.short	0x0100
        /*0126*/ 	.byte	0x04
	.zero		1


	//   ....[4]....
        /*0128*/ 	.word	0x00000640
        /*012c*/ 	.word	0x000000ff
        /*0130*/ 	.word	0x00000010
        /*0134*/ 	.short	0x0100
        /*0136*/ 	.byte	0x04
	.zero		1


	//   ....[5]....
        /*0138*/ 	.word	0x00000650
        /*013c*/ 	.word	0x000000ff
        /*0140*/ 	.word	0x00000028
        /*0144*/ 	.short	0x0100
        /*0146*/ 	.byte	0x04
	.zero		1


	//   ....[6]....
        /*0148*/ 	.word	0x00000780
        /*014c*/ 	.word	0x000000ff
        /*0150*/ 	.word	0x00000030
        /*0154*/ 	.short	0x0100
        /*0156*/ 	.byte	0x04
	.zero		1


	//   ....[7]....
        /*0158*/ 	.word	0x00000790
        /*015c*/ 	.word	0x000000ff
        /*0160*/ 	.word	0x00000038
        /*0164*/ 	.short	0x0100
        /*0166*/ 	.byte	0x04
	.zero		1


	//   ....[8]....
        /*0168*/ 	.word	0x00000880
        /*016c*/ 	.word	0x000000ff
        /*0170*/ 	.word	0x00000040
        /*0174*/ 	.short	0x0100
        /*0176*/ 	.byte	0x06
	.zero		1


	//   ....[9]....
        /*0178*/ 	.word	0x00000890
        /*017c*/ 	.word	0x000000ff
        /*0180*/ 	.word	0x00000048
        /*0184*/ 	.short	0x0100
        /*0186*/ 	.byte	0x06
	.zero		1


	//   ....[10]....
        /*0188*/ 	.word	0x000009d0
        /*018c*/ 	.word	0x000000ff
        /*0190*/ 	.word	0x00000050
        /*0194*/ 	.short	0x0100
        /*0196*/ 	.byte	0x06
	.zero		1


	//   ....[11]....
        /*0198*/ 	.word	0x000009e0
        /*019c*/ 	.word	0x000000ff
        /*01a0*/ 	.word	0x00000060
        /*01a4*/ 	.short	0x0100
        /*01a6*/ 	.byte	0x06
	.zero		1


	//   ....[12]....
        /*01a8*/ 	.word	0x000009f0
        /*01ac*/ 	.word	0x000000ff
        /*01b0*/ 	.word	0x00000058
        /*01b4*/ 	.short	0x0100
        /*01b6*/ 	.byte	0x06
	.zero		1


	//   ....[13]....
        /*01b8*/ 	.word	0x00000a00
        /*01bc*/ 	.word	0x000000ff
        /*01c0*/ 	.word	0x00000068
        /*01c4*/ 	.short	0x0100
        /*01c6*/ 	.byte	0x06
	.zero		1


	//   ....[14]....
        /*01c8*/ 	.word	0x00000b30
        /*01cc*/ 	.word	0x000000ff
        /*01d0*/ 	.word	0x00000070
        /*01d4*/ 	.short	0x0100
        /*01d6*/ 	.byte	0x04
	.zero		1


	//   ....[15]....
        /*01d8*/ 	.word	0x00000b40
        /*01dc*/ 	.word	0x000000ff
        /*01e0*/ 	.word	0x00000090
        /*01e4*/ 	.short	0x0100
        /*01e6*/ 	.byte	0x04
	.zero		1


	//   ....[16]....
        /*01e8*/ 	.word	0x00000b50
        /*01ec*/ 	.word	0x000000ff
        /*01f0*/ 	.word	0x00000078
        /*01f4*/ 	.short	0x0100
        /*01f6*/ 	.byte	0x04
	.zero		1


	//   ....[17]....
        /*01f8*/ 	.word	0x00000b60
        /*01fc*/ 	.word	0x000000ff
        /*0200*/ 	.word	0x00000098
        /*0204*/ 	.short	0x0100
        /*0206*/ 	.byte	0x04
	.zero		1


	//   ....[18]....
        /*0208*/ 	.word	0x00000b70
        /*020c*/ 	.word	0x000000ff
        /*0210*/ 	.word	0x00000080
        /*0214*/ 	.short	0x0100
        /*0216*/ 	.byte	0x04
	.zero		1


	//   ....[19]....
        /*0218*/ 	.word	0x00000b80
        /*021c*/ 	.word	0x000000ff
        /*0220*/ 	.word	0x000000a0
        /*0224*/ 	.short	0x0100
        /*0226*/ 	.byte	0x04
	.zero		1


	//   ....[20]....
        /*0228*/ 	.word	0x00000b90
        /*022c*/ 	.word	0x000000ff
        /*0230*/ 	.word	0x00000088
        /*0234*/ 	.short	0x0100
        /*0236*/ 	.byte	0x04
	.zero		1


	//   ....[21]....
        /*0238*/ 	.word	0x00000ba0
        /*023c*/ 	.word	0x000000ff
        /*0240*/ 	.word	0x000000a8
        /*0244*/ 	.short	0x0100
        /*0246*/ 	.byte	0x04
	.zero		1


	//   ....[22]....
        /*0248*/ 	.word	0x00000c90
        /*024c*/ 	.word	0x000000ff
        /*0250*/ 	.word	0x000000b0
        /*0254*/ 	.short	0x0100
        /*0256*/ 	.byte	0x04
	.zero		1


	//   ....[23]....
        /*0258*/ 	.word	0x00000ca0
        /*025c*/ 	.word	0x000000ff
        /*0260*/ 	.word	0x000000c0
        /*0264*/ 	.short	0x0100
        /*0266*/ 	.byte	0x04
	.zero		1


	//   ....[24]....
        /*0268*/ 	.word	0x00000cb0
        /*026c*/ 	.word	0x000000ff
        /*0270*/ 	.word	0x000000b8
        /*0274*/ 	.short	0x0100
        /*0276*/ 	.byte	0x04
	.zero		1


	//   ....[25]....
        /*0278*/ 	.word	0x00000cc0
        /*027c*/ 	.word	0x000000ff
        /*0280*/ 	.word	0x000000c8
        /*0284*/ 	.short	0x0100
        /*0286*/ 	.byte	0x04
	.zero		1


	//   ....[26]....
        /*0288*/ 	.word	0x000017e0
        /*028c*/ 	.word	0x00000000
        /*0290*/ 	.word	0x000000c0
        /*0294*/ 	.short	0x010a
        /*0296*/ 	.byte	0xff
	.zero		1


	//   ....[27]....
        /*0298*/ 	.word	0x00001810
        /*029c*/ 	.word	0x00000000
        /*02a0*/ 	.word	0x000000b0
        /*02a4*/ 	.short	0x0101
        /*02a6*/ 	.byte	0xff
	.zero		1


	//   ....[28]....
        /*02a8*/ 	.word	0x000018e0
        /*02ac*/ 	.word	0x000000ff
        /*02b0*/ 	.word	0x00000018
        /*02b4*/ 	.short	0x010a
        /*02b6*/ 	.byte	0x04
	.zero		1


	//   ....[29]....
        /*02b8*/ 	.word	0x00001960
        /*02bc*/ 	.word	0x000000ff
        /*02c0*/ 	.word	0x00000018
        /*02c4*/ 	.short	0x010a
        /*02c6*/ 	.byte	0x21
	.zero		1


	//   ....[30]....
        /*02c8*/ 	.word	0x00001af0
        /*02cc*/ 	.word	0x000000ff
        /*02d0*/ 	.word	0x00000018
        /*02d4*/ 	.short	0x010a
        /*02d6*/ 	.byte	0x08
	.zero		1


	//   ....[31]....
        /*02d8*/ 	.word	0x00001c10
        /*02dc*/ 	.word	0x000000ff
        /*02e0*/ 	.word	0x00000048
        /*02e4*/ 	.short	0x0101
        /*02e6*/ 	.byte	0x06
	.zero		1


	//   ....[32]....
        /*02e8*/ 	.word	0x00001c30
        /*02ec*/ 	.word	0x000000ff
        /*02f0*/ 	.word	0x00000018
        /*02f4*/ 	.short	0x010a
        /*02f6*/ 	.byte	0x04
	.zero		1


	//   ....[33]....
        /*02f8*/ 	.word	0x00001cb0
        /*02fc*/ 	.word	0x000000ff
        /*0300*/ 	.word	0x00000018
        /*0304*/ 	.short	0x010a
        /*0306*/ 	.byte	0x11
	.zero		1


	//   ....[34]....
        /*0308*/ 	.word	0x00001e40
        /*030c*/ 	.word	0x000000ff
        /*0310*/ 	.word	0x00000018
        /*0314*/ 	.short	0x010a
        /*0316*/ 	.byte	0x07
	.zero		1


	//   ....[35]....
        /*0318*/ 	.word	0x00001f90
        /*031c*/ 	.word	0x00000003
        /*0320*/ 	.word	0x00000050
        /*0324*/ 	.short	0x010a
        /*0326*/ 	.byte	0xff
	.zero		1


	//   ....[36]....
        /*0328*/ 	.word	0x000020e0
        /*032c*/ 	.word	0x00000000
        /*0330*/ 	.word	0x00000000
        /*0334*/ 	.short	0x0101
        /*0336*/ 	.byte	0xff
	.zero		1


	//   ....[37]....
        /*0338*/ 	.word	0x00002680
        /*033c*/ 	.word	0x000000ff
        /*0340*/ 	.word	0x00000000
        /*0344*/ 	.short	0x010a
        /*0346*/ 	.byte	0x04
	.zero		1


	//   ....[38]....
        /*0348*/ 	.word	0x00002710
        /*034c*/ 	.word	0x000000ff
        /*0350*/ 	.word	0x00000000
        /*0354*/ 	.short	0x010a
        /*0356*/ 	.byte	0x05
	.zero		1


	//   ....[39]....
        /*0358*/ 	.word	0x000027b0
        /*035c*/ 	.word	0x00000000
        /*0360*/ 	.word	0x00000000
        /*0364*/ 	.short	0x010a
        /*0366*/ 	.byte	0xff
	.zero		1


	//   ....[40]....
        /*0368*/ 	.word	0x000028d0
        /*036c*/ 	.word	0x00000002
        /*0370*/ 	.word	0x000000b0
        /*0374*/ 	.short	0x010a
        /*0376*/ 	.byte	0xff
	.zero		1


	//   ....[41]....
        /*0378*/ 	.word	0x00002940
        /*037c*/ 	.word	0x00000002
        /*0380*/ 	.word	0x00000000
        /*0384*/ 	.short	0x0101
        /*0386*/ 	.byte	0xff
	.zero		1


	//   ....[42]....
        /*0388*/ 	.word	0x00002960
        /*038c*/ 	.word	0x000000ff
        /*0390*/ 	.word	0x00000060
        /*0394*/ 	.short	0x010a
        /*0396*/ 	.byte	0x04
	.zero		1


	//   ....[43]....
        /*0398*/ 	.word	0x00002a80
        /*039c*/ 	.word	0x00000002
        /*03a0*/ 	.word	0x00000050
        /*03a4*/ 	.short	0x010a
        /*03a6*/ 	.byte	0xff
	.zero		1


	//   ....[44]....
        /*03a8*/ 	.word	0x00002b80
        /*03ac*/ 	.word	0x00000002
        /*03b0*/ 	.word	0x00000000
        /*03b4*/ 	.short	0x0101
        /*03b6*/ 	.byte	0xff
	.zero		1


	//   ....[45]....
        /*03b8*/ 	.word	0x00002c10
        /*03bc*/ 	.word	0x000000ff
        /*03c0*/ 	.word	0x00000060
        /*03c4*/ 	.short	0x0106
        /*03c6*/ 	.byte	0x04
	.zero		1


	//   ....[46]....
        /*03c8*/ 	.word	0x00002c30
        /*03cc*/ 	.word	0x000000ff
        /*03d0*/ 	.word	0x00000060
        /*03d4*/ 	.short	0x010a
        /*03d6*/ 	.byte	0x04
	.zero		1


	//   ....[47]....
        /*03d8*/ 	.word	0x00002cc0
        /*03dc*/ 	.word	0x000000ff
        /*03e0*/ 	.word	0x00000060
        /*03e4*/ 	.short	0x0106
        /*03e6*/ 	.byte	0x07
	.zero		1


	//   ....[48]....
        /*03e8*/ 	.word	0x00002d00
        /*03ec*/ 	.word	0x00000000
        /*03f0*/ 	.word	0x00000060
        /*03f4*/ 	.short	0x010a
        /*03f6*/ 	.byte	0xff
	.zero		1


	//   ....[49]....
        /*03f8*/ 	.word	0x000031f0
        /*03fc*/ 	.word	0x00000000
        /*0400*/ 	.word	0x00000050
        /*0404*/ 	.short	0x010a
        /*0406*/ 	.byte	0xff
	.zero		1


	//   ....[50]....
        /*0408*/ 	.word	0x000032f0
        /*040c*/ 	.word	0x00000003
        /*0410*/ 	.word	0x00000000
        /*0414*/ 	.short	0x0101
        /*0416*/ 	.byte	0xff
	.zero		1


	//   ....[51]....
        /*0418*/ 	.word	0x00003300
        /*041c*/ 	.word	0x000000ff
        /*0420*/ 	.word	0x00000000
        /*0424*/ 	.short	0x010a
        /*0426*/ 	.byte	0x04
	.zero		1


	//   ....[52]....
        /*0428*/ 	.word	0x00003320
        /*042c*/ 	.word	0x000000ff
        /*0430*/ 	.word	0x00000090
        /*0434*/ 	.short	0x010a
        /*0436*/ 	.byte	0x12
	.zero		1


	//   ....[53]....
        /*0438*/ 	.word	0x00003400
        /*043c*/ 	.word	0x000000ff
        /*0440*/ 	.word	0x00000000
        /*0444*/ 	.short	0x010a
        /*0446*/ 	.byte	0x06
	.zero		1


	//   ....[54]....
        /*0448*/ 	.word	0x00003500
        /*044c*/ 	.word	0x000000ff
        /*0450*/ 	.word	0x00000000
        /*0454*/ 	.short	0x010a
        /*0456*/ 	.byte	0x04
	.zero		1


	//   ....[55]....
        /*0458*/ 	.word	0x000036e0
        /*045c*/ 	.word	0x000000ff
        /*0460*/ 	.word	0x00000000
        /*0464*/ 	.short	0x010a
        /*0466*/ 	.byte	0x04
	.zero		1


	//   ....[56]....
        /*0468*/ 	.word	0x00003770
        /*046c*/ 	.word	0x000000ff
        /*0470*/ 	.word	0x00000000
        /*0474*/ 	.short	0x010a
        /*0476*/ 	.byte	0x05
	.zero		1


	//   ....[57]....
        /*0478*/ 	.word	0x00003800
        /*047c*/ 	.word	0x000000ff
        /*0480*/ 	.word	0x00000000
        /*0484*/ 	.short	0x010a
        /*0486*/ 	.byte	0x05
	.zero		1


	//   ....[58]....
        /*0488*/ 	.word	0x00003890
        /*048c*/ 	.word	0x000000ff
        /*0490*/ 	.word	0x00000000
        /*0494*/ 	.short	0x010a
        /*0496*/ 	.byte	0x04
	.zero		1


	//   ....[59]....
        /*0498*/ 	.word	0x00003d30
        /*049c*/ 	.word	0x00000007
        /*04a0*/ 	.word	0x00000050
        /*04a4*/ 	.short	0x010a
        /*04a6*/ 	.byte	0xff
	.zero		1


	//   ....[60]....
        /*04a8*/ 	.word	0x00003ea0
        /*04ac*/ 	.word	0x00000000
        /*04b0*/ 	.word	0x00000000
        /*04b4*/ 	.short	0x0101
        /*04b6*/ 	.byte	0xff
	.zero		1


	//   ....[61]....
        /*04b8*/ 	.word	0x00004310
        /*04bc*/ 	.word	0x000000ff
        /*04c0*/ 	.word	0x00000048
        /*04c4*/ 	.short	0x010a
        /*04c6*/ 	.byte	0x11
	.zero		1


	//   ....[62]....
        /*04c8*/ 	.word	0x00004490
        /*04cc*/ 	.word	0x000000ff
        /*04d0*/ 	.word	0x00000038
        /*04d4*/ 	.short	0x010a
        /*04d6*/ 	.byte	0x11
	.zero		1


	//   ....[63]....
        /*04d8*/ 	.word	0x000046a0
        /*04dc*/ 	.word	0x000000ff
        /*04e0*/ 	.word	0x00000030
        /*04e4*/ 	.short	0x010b
        /*04e6*/ 	.byte	0x11
	.zero		1


	//   ....[64]....
        /*04e8*/ 	.word	0x000046b0
        /*04ec*/ 	.word	0x000000ff
        /*04f0*/ 	.word	0x00000000
        /*04f4*/ 	.short	0x0101
        /*04f6*/ 	.byte	0x30
	.zero		1


	//   ....[65]....
        /*04f8*/ 	.word	0x000046f0
        /*04fc*/ 	.word	0x00000000
        /*0500*/ 	.word	0x00000038
        /*0504*/ 	.short	0x010a
        /*0506*/ 	.byte	0xff
	.zero		1


	//   ....[66]....
        /*0508*/ 	.word	0x00004a40
        /*050c*/ 	.word	0x00000003
        /*0510*/ 	.word	0x00000050
        /*0514*/ 	.short	0x010a
        /*0516*/ 	.byte	0xff
	.zero		1


	//   ....[67]....
        /*0518*/ 	.word	0x00004bc0
        /*051c*/ 	.word	0x00000000
        /*0520*/ 	.word	0x00000000
        /*0524*/ 	.short	0x0101
        /*0526*/ 	.byte	0xff
	.zero		1


	//   ....[68]....
        /*0528*/ 	.word	0x00005660
        /*052c*/ 	.word	0x000000ff
        /*0530*/ 	.word	0x00000030
        /*0534*/ 	.short	0x010a
        /*0536*/ 	.byte	0x2c
	.zero		1


	//   ....[69]....
        /*0538*/ 	.word	0x00005670
        /*053c*/ 	.word	0x00000016
        /*0540*/ 	.word	0x00000070
        /*0544*/ 	.short	0x010a
        /*0546*/ 	.byte	0xff
	.zero		1


	//   ....[70]....
        /*0548*/ 	.word	0x00005800
        /*054c*/ 	.word	0x000000ff
        /*0550*/ 	.word	0x00000030
        /*0554*/ 	.short	0x010a
        /*0556*/ 	.byte	0x2c
	.zero		1


	//   ....[71]....
        /*0558*/ 	.word	0x00005900
        /*055c*/ 	.word	0x000000ff
        /*0560*/ 	.word	0x00000000
        /*0564*/ 	.short	0x0101
        /*0566*/ 	.byte	0x04
	.zero		1


	//   ....[72]....
        /*0568*/ 	.word	0x00005960
        /*056c*/ 	.word	0x00000016
        /*0570*/ 	.word	0x00000070
        /*0574*/ 	.short	0x010a
        /*0576*/ 	.byte	0xff
	.zero		1


	//   ....[73]....
        /*0578*/ 	.word	0x00005dc0
        /*057c*/ 	.word	0x000000ff
        /*0580*/ 	.word	0x00000000
        /*0584*/ 	.short	0x0101
        /*0586*/ 	.byte	0x04
	.zero		1


	//   ....[74]....
        /*0588*/ 	.word	0x00006eb0
        /*058c*/ 	.word	0x00000000
        /*0590*/ 	.word	0x000000c0
        /*0594*/ 	.short	0x010a
        /*0596*/ 	.byte	0xff
	.zero		1


	//   ....[75]....
        /*0598*/ 	.word	0x00006f10
        /*059c*/ 	.word	0x00000000
        /*05a0*/ 	.word	0x00000018
        /*05a4*/ 	.short	0x010a
        /*05a6*/ 	.byte	0xff
	.zero		1


	//   ....[76]....
        /*05a8*/ 	.word	0x00006f70
        /*05ac*/ 	.word	0x00000000
        /*05b0*/ 	.word	0x00000018
        /*05b4*/ 	.short	0x010a
        /*05b6*/ 	.byte	0xff
	.zero		1


	//   ....[77]....
        /*05b8*/ 	.word	0x00006fc0
        /*05bc*/ 	.word	0x00000003
        /*05c0*/ 	.word	0x00000050
        /*05c4*/ 	.short	0x010a
        /*05c6*/ 	.byte	0xff
	.zero		1


	//   ....[78]....
        /*05c8*/ 	.word	0x00007020
        /*05cc*/ 	.word	0x00000000
        /*05d0*/ 	.word	0x00000000
        /*05d4*/ 	.short	0x010a
        /*05d6*/ 	.byte	0xff
	.zero		1


	//   ....[79]....
        /*05d8*/ 	.word	0x00007080
        /*05dc*/ 	.word	0x00000000
        /*05e0*/ 	.word	0x00000000
        /*05e4*/ 	.short	0x010a
        /*05e6*/ 	.byte	0xff
	.zero		1


	//   ....[80]....
        /*05e8*/ 	.word	0x000070d0
        /*05ec*/ 	.word	0x00000002
        /*05f0*/ 	.word	0x000000b0
        /*05f4*/ 	.short	0x010a
        /*05f6*/ 	.byte	0xff
	.zero		1


	//   ....[81]....
        /*05f8*/ 	.word	0x00007130
        /*05fc*/ 	.word	0x00000002
        /*0600*/ 	.word	0x00000060
        /*0604*/ 	.short	0x010a
        /*0606*/ 	.byte	0xff
	.zero		1


	//   ....[82]....
        /*0608*/ 	.word	0x00007180
        /*060c*/ 	.word	0x00000002
        /*0610*/ 	.word	0x00000050
        /*0614*/ 	.short	0x010a
        /*0616*/ 	.byte	0xff
	.zero		1


	//   ....[83]....
        /*0618*/ 	.word	0x000071e0
        /*061c*/ 	.word	0x00000000
        /*0620*/ 	.word	0x00000060
        /*0624*/ 	.short	0x010a
        /*0626*/ 	.byte	0xff
	.zero		1


	//   ....[84]....
        /*0628*/ 	.word	0x00007230
        /*062c*/ 	.word	0x00000000
        /*0630*/ 	.word	0x00000050
        /*0634*/ 	.short	0x010a
        /*0636*/ 	.byte	0xff
	.zero		1


	//   ....[85]....
        /*0638*/ 	.word	0x00007290
        /*063c*/ 	.word	0x00000002
        /*0640*/ 	.word	0x00000090
        /*0644*/ 	.short	0x010a
        /*0646*/ 	.byte	0xff
	.zero		1


	//   ....[86]....
        /*0648*/ 	.word	0x000072f0
        /*064c*/ 	.word	0x00000000
        /*0650*/ 	.word	0x00000000
        /*0654*/ 	.short	0x010a
        /*0656*/ 	.byte	0xff
	.zero		1


	//   ....[87]....
        /*0658*/ 	.word	0x00007350
        /*065c*/ 	.word	0x00000000
        /*0660*/ 	.word	0x00000000
        /*0664*/ 	.short	0x010a
        /*0666*/ 	.byte	0xff
	.zero		1


	//   ....[88]....
        /*0668*/ 	.word	0x000073b0
        /*066c*/ 	.word	0x00000000
        /*0670*/ 	.word	0x00000000
        /*0674*/ 	.short	0x010a
        /*0676*/ 	.byte	0xff
	.zero		1


	//   ....[89]....
        /*0678*/ 	.word	0x00007410
        /*067c*/ 	.word	0x00000000
        /*0680*/ 	.word	0x00000000
        /*0684*/ 	.short	0x010a
        /*0686*/ 	.byte	0xff
	.zero		1


	//   ....[90]....
        /*0688*/ 	.word	0x00007470
        /*068c*/ 	.word	0x00000000
        /*0690*/ 	.word	0x00000000
        /*0694*/ 	.short	0x010a
        /*0696*/ 	.byte	0xff
	.zero		1


	//   ....[91]....
        /*0698*/ 	.word	0x000074c0
        /*069c*/ 	.word	0x00000007
        /*06a0*/ 	.word	0x00000050
        /*06a4*/ 	.short	0x010a
        /*06a6*/ 	.byte	0xff
	.zero		1


	//   ....[92]....
        /*06a8*/ 	.word	0x00007520
        /*06ac*/ 	.word	0x00000000
        /*06b0*/ 	.word	0x00000048
        /*06b4*/ 	.short	0x010a
        /*06b6*/ 	.byte	0xff
	.zero		1


	//   ....[93]....
        /*06b8*/ 	.word	0x00007580
        /*06bc*/ 	.word	0x00000000
        /*06c0*/ 	.word	0x00000038
        /*06c4*/ 	.short	0x010a
        /*06c6*/ 	.byte	0xff
	.zero		1


	//   ....[94]....
        /*06c8*/ 	.word	0x000075d0
        /*06cc*/ 	.word	0x00000003
        /*06d0*/ 	.word	0x00000050
        /*06d4*/ 	.short	0x010a
        /*06d6*/ 	.byte	0xff
	.zero		1


	//   ....[95]....
        /*06d8*/ 	.word	0x00007630
        /*06dc*/ 	.word	0x00000000
        /*06e0*/ 	.word	0x00000030
        /*06e4*/ 	.short	0x010a
        /*06e6*/ 	.byte	0xff
	.zero		1


	//   ....[96]....
        /*06e8*/ 	.word	0x00007680
        /*06ec*/ 	.word	0x00000016
        /*06f0*/ 	.word	0x00000070
        /*06f4*/ 	.short	0x010a
        /*06f6*/ 	.byte	0xff
	.zero		1


	//----- nvinfo : EIATTR_NUM_MBARRIERS
	.align		4
.L_47:
        /*06f8*/ 	.byte	0x03, 0x38
        /*06fa*/ 	.short	0x001a


	//----- nvinfo : EIATTR_EXIT_INSTR_OFFSETS
	.align		4
        /*06fc*/ 	.byte	0x04, 0x1c
        /*06fe*/ 	.short	(.L_49 - .L_48)


	//   ....[0]....
.L_48:
        /*0700*/ 	.word	0x000027e0


	//   ....[1]....
        /*0704*/ 	.word	0x00002cd0


	//   ....[2]....
        /*0708*/ 	.word	0x00002d30


	//   ....[3]....
        /*070c*/ 	.word	0x00003af0


	//   ....[4]....
        /*0710*/ 	.word	0x00004720


	//   ....[5]....
        /*0714*/ 	.word	0x00004760


	//   ....[6]....
        /*0718*/ 	.word	0x00006ea0


	//----- nvinfo : EIATTR_MAX_THREADS
	.align		4
.L_49:
        /*071c*/ 	.byte	0x04, 0x05
        /*071e*/ 	.short	(.L_51 - .L_50)
.L_50:
        /*0720*/ 	.word	0x00000100
        /*0724*/ 	.word	0x00000001
        /*0728*/ 	.word	0x00000001


	//----- nvinfo : EIATTR_CRS_STACK_SIZE
	.align		4
.L_51:
        /*072c*/ 	.byte	0x04, 0x1e
        /*072e*/ 	.short	(.L_53 - .L_52)
.L_52:
        /*0730*/ 	.word	0x00000000


	//----- nvinfo : EIATTR_CBANK_PARAM_SIZE
	.align		4
.L_53:
        /*0734*/ 	.byte	0x03, 0x19
        /*0736*/ 	.short	0x0800


	//----- nvinfo : EIATTR_PARAM_CBANK
	.align		4
        /*0738*/ 	.byte	0x04, 0x0a
        /*073a*/ 	.short	(.L_55 - .L_54)
	.align		4
.L_54:
        /*073c*/ 	.word	index@(.nv.constant0._ZN7cutlass13device_kernelINS_4gemm6kernel13GemmUniversalIN4cute5tupleIJiiiiEEENS1_10collective13CollectiveMmaINS1_35MainloopSm100TmaUmmaWarpSpecializedILi3ELi2ELi4ENS5_IJNS4_1CILi1EEENSA_ILi2EEESB_EEEEENS5_IJNSA_ILi128EEENSA_ILi64EEENSA_ILi32EEEEEEaNS5_IJlSB_lEEEaSJ_NS4_8TiledMMAINS4_8MMA_AtomIJNS4_15SM100_MMA_S8_SSIaaiLi128ELi64ELNS4_4UMMA5MajorE0ELSO_0ELNSN_8SaturateE0EEEEEENS4_6LayoutINS5_IJSB_SB_SB_EEENS5_IJNSA_ILi0EEESU_SU_EEEEENS5_IJNS4_10UnderscoreESX_SX_EEEEENS4_23SM90_TMA_LOAD_MULTICASTENS4_14ComposedLayoutINS4_7SwizzleILi1ELi4ELi3EEENS4_18smem_ptr_flag_bitsILi8EEENSS_INS5_IJNSA_ILi8EEESH_EEENS5_IJSH_SB_EEEEEEEvNS4_8identityENS4_13SM90_TMA_LOADES1A_vS1B_EENS_8epilogue10collective18CollectiveEpilogueINS1E_23Sm100TmaWarpSpecializedILi1ELi1ELi64ELb0ELb0EEEJSI_NS5_IJNSS_ISF_SB_EENSS_ISG_SB_EEEEEaSJ_aSJ_NS1E_6fusion15FusionCallbacksIS1I_NS1M_17LinearCombinationIaiaiLNS_15FloatRoundStyleE2EEESI_S1L_JEEENS4_5SM1004TMEM4LOAD26SM100_TMEM_LOAD_32dp32b64xES1C_NS11_INS12_ILi2ELi4ELi3EEES15_NSS_INS5_IJS16_SG_EEENS5_IJSG_SB_EEEEEEENS4_39AutoVectorizingCopyWithAssumedAlignmentILi128EEENS4_14SM90_TMA_STOREES20_S22_S22_EEEvvEEEEvNT_6ParamsE)
        /*0740*/ 	.short	0x0380
        /*0742*/ 	.short	0x0800


	//----- nvinfo : EIATTR_SW_WAR
	.align		4
.L_55:
        /*0744*/ 	.byte	0x04, 0x36
        /*0746*/ 	.short	(.L_57 - .L_56)
.L_56:
        /*0748*/ 	.word	0x00000008
.L_57:


//--------------------- .nv.callgraph             --------------------------
	.section	.nv.callgraph,"",@"SHT_CUDA_CALLGRAPH"
	.align	4
	.sectionentsize	8
	.align		4
        /*0000*/ 	.word	0x00000000
	.align		4
        /*0004*/ 	.word	0xffffffff
	.align		4
        /*0008*/ 	.word	index@(_ZN7cutlass13device_kernelINS_4gemm6kernel13GemmUniversalIN4cute5tupleIJiiiiEEENS1_10collective13CollectiveMmaINS1_35MainloopSm100TmaUmmaWarpSpecializedILi3ELi2ELi4ENS5_IJNS4_1CILi1EEENSA_ILi2EEESB_EEEEENS5_IJNSA_ILi128EEENSA_ILi64EEENSA_ILi32EEEEEEaNS5_IJlSB_lEEEaSJ_NS4_8TiledMMAINS4_8MMA_AtomIJNS4_15SM100_MMA_S8_SSIaaiLi128ELi64ELNS4_4UMMA5MajorE0ELSO_0ELNSN_8SaturateE0EEEEEENS4_6LayoutINS5_IJSB_SB_SB_EEENS5_IJNSA_ILi0EEESU_SU_EEEEENS5_IJNS4_10UnderscoreESX_SX_EEEEENS4_23SM90_TMA_LOAD_MULTICASTENS4_14ComposedLayoutINS4_7SwizzleILi1ELi4ELi3EEENS4_18smem_ptr_flag_bitsILi8EEENSS_INS5_IJNSA_ILi8EEESH_EEENS5_IJSH_SB_EEEEEEEvNS4_8identityENS4_13SM90_TMA_LOADES1A_vS1B_EENS_8epilogue10collective18CollectiveEpilogueINS1E_23Sm100TmaWarpSpecializedILi1ELi1ELi64ELb0ELb0EEEJSI_NS5_IJNSS_ISF_SB_EENSS_ISG_SB_EEEEEaSJ_aSJ_NS1E_6fusion15FusionCallbacksIS1I_NS1M_17LinearCombinationIaiaiLNS_15FloatRoundStyleE2EEESI_S1L_JEEENS4_5SM1004TMEM4LOAD26SM100_TMEM_LOAD_32dp32b64xES1C_NS11_INS12_ILi2ELi4ELi3EEES15_NSS_INS5_IJS16_SG_EEENS5_IJSG_SB_EEEEEEENS4_39AutoVectorizingCopyWithAssumedAlignmentILi128EEENS4_14SM90_TMA_STOREES20_S22_S22_EEEvvEEEEvNT_6ParamsE)
	.align		4
        /*000c*/ 	.word	index@(__assertfail)
	.align		4
        /*0010*/ 	.word	0x00000000
	.align		4
        /*0014*/ 	.word	0xfffffffe
	.align		4
        /*0018*/ 	.word	0x00000000
	.align		4
        /*001c*/ 	.word	0xfffffffd
	.align		4
        /*0020*/ 	.word	0x00000000
	.align		4
        /*0024*/ 	.word	0xfffffffc


//--------------------- .nv.constant4             --------------------------
	.section	.nv.constant4,"a",@progbits
	.align	8
	.align		8
.nv.constant4:
        /*0000*/ 	.dword	__assertfail
	.align		8
        /*0008*/ 	.dword	__unnamed_1
	.align		8
        /*0010*/ 	.dword	__unnamed_2
	.align		8
        /*0018*/ 	.dword	_ZN39_INTERNAL_62bc770b_4_k_cu_2b338202_95114cuda3std3__45__cpo5beginE
	.align		8
        /*0020*/ 	.dword	_ZN39_INTERNAL_62bc770b_4_k_cu_2b338202_95114cuda3std3__45__cpo3endE
	.align		8
        /*0028*/ 	.dword	_ZN39_INTERNAL_62bc770b_4_k_cu_2b338202_95114cuda3std3__45__cpo6cbeginE
	.align		8
        /*0030*/ 	.dword	_ZN39_INTERNAL_62bc770b_4_k_cu_2b338202_95114cuda3std3__45__cpo4cendE
	.align		8
        /*0038*/ 	.dword	_ZN39_INTERNAL_62bc770b_4_k_cu_2b338202_95114cuda3std3__441_GLOBAL__N__62bc770b_4_k_cu_2b338202_95116ignoreE
	.align		8
        /*0040*/ 	.dword	_ZN39_INTERNAL_62bc770b_4_k_cu_2b338202_95114cuda3std3__419piecewise_constructE
	.align		8
        /*0048*/ 	.dword	_ZN39_INTERNAL_62bc770b_4_k_cu_2b338202_95114cuda3std3__48in_placeE
	.align		8
        /*0050*/ 	.dword	_ZN39_INTERNAL_62bc770b_4_k_cu_2b338202_95114cuda3std6ranges3__45__cpo4swapE
	.align		8
        /*0058*/ 	.dword	_ZN39_INTERNAL_62bc770b_4_k_cu_2b338202_95114cuda3std6ranges3__45__cpo9iter_moveE
	.align		8
        /*0060*/ 	.dword	_ZN39_INTERNAL_62bc770b_4_k_cu_2b338202_95114cute7productE
	.align		8
        /*0068*/ 	.dword	_ZN39_INTERNAL_62bc770b_4_k_cu_2b338202_95114cute1_E
	.align		8
        /*0070*/ 	.dword	$str$25
	.align		8
        /*0078*/ 	.dword	$str$26
	.align		8
        /*0080*/ 	.dword	$str$27
	.align		8
        /*0088*/ 	.dword	$str$28


//--------------------- .text._ZN7cutlass13device_kernelINS_4gemm6kernel13GemmUniversalIN4cute5tupleIJiiiiEEENS1_10collective13CollectiveMmaINS1_35MainloopSm100TmaUmmaWarpSpecializedILi3ELi2ELi4ENS5_IJNS4_1CILi1EEENSA_ILi2EEESB_EEEEENS5_IJNSA_ILi128EEENSA_ILi64EEENSA_ILi32EEEEEEaNS5_IJlSB_lEEEaSJ_NS4_8TiledMMAINS4_8MMA_AtomIJNS4_15SM100_MMA_S8_SSIaaiLi128ELi64ELNS4_4UMMA5MajorE0ELSO_0ELNSN_8SaturateE0EEEEEENS4_6LayoutINS5_IJSB_SB_SB_EEENS5_IJNSA_ILi0EEESU_SU_EEEEENS5_IJNS4_10UnderscoreESX_SX_EEEEENS4_23SM90_TMA_LOAD_MULTICASTENS4_14ComposedLayoutINS4_7SwizzleILi1ELi4ELi3EEENS4_18smem_ptr_flag_bitsILi8EEENSS_INS5_IJNSA_ILi8EEESH_EEENS5_IJSH_SB_EEEEEEEvNS4_8identityENS4_13SM90_TMA_LOADES1A_vS1B_EENS_8epilogue10collective18CollectiveEpilogueINS1E_23Sm100TmaWarpSpecializedILi1ELi1ELi64ELb0ELb0EEEJSI_NS5_IJNSS_ISF_SB_EENSS_ISG_SB_EEEEEaSJ_aSJ_NS1E_6fusion15FusionCallbacksIS1I_NS1M_17LinearCombinationIaiaiLNS_15FloatRoundStyleE2EEESI_S1L_JEEENS4_5SM1004TMEM4LOAD26SM100_TMEM_LOAD_32dp32b64xES1C_NS11_INS12_ILi2ELi4ELi3EEES15_NSS_INS5_IJS16_SG_EEENS5_IJSG_SB_EEEEEEENS4_39AutoVectorizingCopyWithAssumedAlignmentILi128EEENS4_14SM90_TMA_STOREES20_S22_S22_EEEvvEEEEvNT_6ParamsE --------------------------
	.section	.text._ZN7cutlass13device_kernelINS_4gemm6kernel13GemmUniversalIN4cute5tupleIJiiiiEEENS1_10collective13CollectiveMmaINS1_35MainloopSm100TmaUmmaWarpSpecializedILi3ELi2ELi4ENS5_IJNS4_1CILi1EEENSA_ILi2EEESB_EEEEENS5_IJNSA_ILi128EEENSA_ILi64EEENSA_ILi32EEEEEEaNS5_IJlSB_lEEEaSJ_NS4_8TiledMMAINS4_8MMA_AtomIJNS4_15SM100_MMA_S8_SSIaaiLi128ELi64ELNS4_4UMMA5MajorE0ELSO_0ELNSN_8SaturateE0EEEEEENS4_6LayoutINS5_IJSB_SB_SB_EEENS5_IJNSA_ILi0EEESU_SU_EEEEENS5_IJNS4_10UnderscoreESX_SX_EEEEENS4_23SM90_TMA_LOAD_MULTICASTENS4_14ComposedLayoutINS4_7SwizzleILi1ELi4ELi3EEENS4_18smem_ptr_flag_bitsILi8EEENSS_INS5_IJNSA_ILi8EEESH_EEENS5_IJSH_SB_EEEEEEEvNS4_8identityENS4_13SM90_TMA_LOADES1A_vS1B_EENS_8epilogue10collective18CollectiveEpilogueINS1E_23Sm100TmaWarpSpecializedILi1ELi1ELi64ELb0ELb0EEEJSI_NS5_IJNSS_ISF_SB_EENSS_ISG_SB_EEEEEaSJ_aSJ_NS1E_6fusion15FusionCallbacksIS1I_NS1M_17LinearCombinationIaiaiLNS_15FloatRoundStyleE2EEESI_S1L_JEEENS4_5SM1004TMEM4LOAD26SM100_TMEM_LOAD_32dp32b64xES1C_NS11_INS12_ILi2ELi4ELi3EEES15_NSS_INS5_IJS16_SG_EEENS5_IJSG_SB_EEEEEEENS4_39AutoVectorizingCopyWithAssumedAlignmentILi128EEENS4_14SM90_TMA_STOREES20_S22_S22_EEEvvEEEEvNT_6ParamsE,"ax",@progbits
	.align	128
.text._ZN7cutlass13device_kernelINS_4gemm6kernel13GemmUniversalIN4cute5tupleIJiiiiEEENS1_10collective13CollectiveMmaINS1_35MainloopSm100TmaUmmaWarpSpecializedILi3ELi2ELi4ENS5_IJNS4_1CILi1EEENSA_ILi2EEESB_EEEEENS5_IJNSA_ILi128EEENSA_ILi64EEENSA_ILi32EEEEEEaNS5_IJlSB_lEEEaSJ_NS4_8TiledMMAINS4_8MMA_AtomIJNS4_15SM100_MMA_S8_SSIaaiLi128ELi64ELNS4_4UMMA5MajorE0ELSO_0ELNSN_8SaturateE0EEEEEENS4_6LayoutINS5_IJSB_SB_SB_EEENS5_IJNSA_ILi0EEESU_SU_EEEEENS5_IJNS4_10UnderscoreESX_SX_EEEEENS4_23SM90_TMA_LOAD_MULTICASTENS4_14ComposedLayoutINS4_7SwizzleILi1ELi4ELi3EEENS4_18smem_ptr_flag_bitsILi8EEENSS_INS5_IJNSA_ILi8EEESH_EEENS5_IJSH_SB_EEEEEEEvNS4_8identityENS4_13SM90_TMA_LOADES1A_vS1B_EENS_8epilogue10collective18CollectiveEpilogueINS1E_23Sm100TmaWarpSpecializedILi1ELi1ELi64ELb0ELb0EEEJSI_NS5_IJNSS_ISF_SB_EENSS_ISG_SB_EEEEEaSJ_aSJ_NS1E_6fusion15FusionCallbacksIS1I_NS1M_17LinearCombinationIaiaiLNS_15FloatRoundStyleE2EEESI_S1L_JEEENS4_5SM1004TMEM4LOAD26SM100_TMEM_LOAD_32dp32b64xES1C_NS11_INS12_ILi2ELi4ELi3EEES15_NSS_INS5_IJS16_SG_EEENS5_IJSG_SB_EEEEEEENS4_39AutoVectorizingCopyWithAssumedAlignmentILi128EEENS4_14SM90_TMA_STOREES20_S22_S22_EEEvvEEEEvNT_6ParamsE:
        .type           _ZN7cutlass13device_kernelINS_4gemm6kernel13GemmUniversalIN4cute5tupleIJiiiiEEENS1_10collective13CollectiveMmaINS1_35MainloopSm100TmaUmmaWarpSpecializedILi3ELi2ELi4ENS5_IJNS4_1CILi1EEENSA_ILi2EEESB_EEEEENS5_IJNSA_ILi128EEENSA_ILi64EEENSA_ILi32EEEEEEaNS5_IJlSB_lEEEaSJ_NS4_8TiledMMAINS4_8MMA_AtomIJNS4_15SM100_MMA_S8_SSIaaiLi128ELi64ELNS4_4UMMA5MajorE0ELSO_0ELNSN_8SaturateE0EEEEEENS4_6LayoutINS5_IJSB_SB_SB_EEENS5_IJNSA_ILi0EEESU_SU_EEEEENS5_IJNS4_10UnderscoreESX_SX_EEEEENS4_23SM90_TMA_LOAD_MULTICASTENS4_14ComposedLayoutINS4_7SwizzleILi1ELi4ELi3EEENS4_18smem_ptr_flag_bitsILi8EEENSS_INS5_IJNSA_ILi8EEESH_EEENS5_IJSH_SB_EEEEEEEvNS4_8identityENS4_13SM90_TMA_LOADES1A_vS1B_EENS_8epilogue10collective18CollectiveEpilogueINS1E_23Sm100TmaWarpSpecializedILi1ELi1ELi64ELb0ELb0EEEJSI_NS5_IJNSS_ISF_SB_EENSS_ISG_SB_EEEEEaSJ_aSJ_NS1E_6fusion15FusionCallbacksIS1I_NS1M_17LinearCombinationIaiaiLNS_15FloatRoundStyleE2EEESI_S1L_JEEENS4_5SM1004TMEM4LOAD26SM100_TMEM_LOAD_32dp32b64xES1C_NS11_INS12_ILi2ELi4ELi3EEES15_NSS_INS5_IJS16_SG_EEENS5_IJSG_SB_EEEEEEENS4_39AutoVectorizingCopyWithAssumedAlignmentILi128EEENS4_14SM90_TMA_STOREES20_S22_S22_EEEvvEEEEvNT_6ParamsE,@function
        .size           _ZN7cutlass13device_kernelINS_4gemm6kernel13GemmUniversalIN4cute5tupleIJiiiiEEENS1_10collective13CollectiveMmaINS1_35MainloopSm100TmaUmmaWarpSpecializedILi3ELi2ELi4ENS5_IJNS4_1CILi1EEENSA_ILi2EEESB_EEEEENS5_IJNSA_ILi128EEENSA_ILi64EEENSA_ILi32EEEEEEaNS5_IJlSB_lEEEaSJ_NS4_8TiledMMAINS4_8MMA_AtomIJNS4_15SM100_MMA_S8_SSIaaiLi128ELi64ELNS4_4UMMA5MajorE0ELSO_0ELNSN_8SaturateE0EEEEEENS4_6LayoutINS5_IJSB_SB_SB_EEENS5_IJNSA_ILi0EEESU_SU_EEEEENS5_IJNS4_10UnderscoreESX_SX_EEEEENS4_23SM90_TMA_LOAD_MULTICASTENS4_14ComposedLayoutINS4_7SwizzleILi1ELi4ELi3EEENS4_18smem_ptr_flag_bitsILi8EEENSS_INS5_IJNSA_ILi8EEESH_EEENS5_IJSH_SB_EEEEEEEvNS4_8identityENS4_13SM90_TMA_LOADES1A_vS1B_EENS_8epilogue10collective18CollectiveEpilogueINS1E_23Sm100TmaWarpSpecializedILi1ELi1ELi64ELb0ELb0EEEJSI_NS5_IJNSS_ISF_SB_EENSS_ISG_SB_EEEEEaSJ_aSJ_NS1E_6fusion15FusionCallbacksIS1I_NS1M_17LinearCombinationIaiaiLNS_15FloatRoundStyleE2EEESI_S1L_JEEENS4_5SM1004TMEM4LOAD26SM100_TMEM_LOAD_32dp32b64xES1C_NS11_INS12_ILi2ELi4ELi3EEES15_NSS_INS5_IJS16_SG_EEENS5_IJSG_SB_EEEEEEENS4_39AutoVectorizingCopyWithAssumedAlignmentILi128EEENS4_14SM90_TMA_STOREES20_S22_S22_EEEvvEEEEvNT_6ParamsE,(.L_x_132 - _ZN7cutlass13device_kernelINS_4gemm6kernel13GemmUniversalIN4cute5tupleIJiiiiEEENS1_10collective13CollectiveMmaINS1_35MainloopSm100TmaUmmaWarpSpecializedILi3ELi2ELi4ENS5_IJNS4_1CILi1EEENSA_ILi2EEESB_EEEEENS5_IJNSA_ILi128EEENSA_ILi64EEENSA_ILi32EEEEEEaNS5_IJlSB_lEEEaSJ_NS4_8TiledMMAINS4_8MMA_AtomIJNS4_15SM100_MMA_S8_SSIaaiLi128ELi64ELNS4_4UMMA5MajorE0ELSO_0ELNSN_8SaturateE0EEEEEENS4_6LayoutINS5_IJSB_SB_SB_EEENS5_IJNSA_ILi0EEESU_SU_EEEEENS5_IJNS4_10UnderscoreESX_SX_EEEEENS4_23SM90_TMA_LOAD_MULTICASTENS4_14ComposedLayoutINS4_7SwizzleILi1ELi4ELi3EEENS4_18smem_ptr_flag_bitsILi8EEENSS_INS5_IJNSA_ILi8EEESH_EEENS5_IJSH_SB_EEEEEEEvNS4_8identityENS4_13SM90_TMA_LOADES1A_vS1B_EENS_8epilogue10collective18CollectiveEpilogueINS1E_23Sm100TmaWarpSpecializedILi1ELi1ELi64ELb0ELb0EEEJSI_NS5_IJNSS_ISF_SB_EENSS_ISG_SB_EEEEEaSJ_aSJ_NS1E_6fusion15FusionCallbacksIS1I_NS1M_17LinearCombinationIaiaiLNS_15FloatRoundStyleE2EEESI_S1L_JEEENS4_5SM1004TMEM4LOAD26SM100_TMEM_LOAD_32dp32b64xES1C_NS11_INS12_ILi2ELi4ELi3EEES15_NSS_INS5_IJS16_SG_EEENS5_IJSG_SB_EEEEEEENS4_39AutoVectorizingCopyWithAssumedAlignmentILi128EEENS4_14SM90_TMA_STOREES20_S22_S22_EEEvvEEEEvNT_6ParamsE)
        .other          _ZN7cutlass13device_kernelINS_4gemm6kernel13GemmUniversalIN4cute5tupleIJiiiiEEENS1_10collective13CollectiveMmaINS1_35MainloopSm100TmaUmmaWarpSpecializedILi3ELi2ELi4ENS5_IJNS4_1CILi1EEENSA_ILi2EEESB_EEEEENS5_IJNSA_ILi128EEENSA_ILi64EEENSA_ILi32EEEEEEaNS5_IJlSB_lEEEaSJ_NS4_8TiledMMAINS4_8MMA_AtomIJNS4_15SM100_MMA_S8_SSIaaiLi128ELi64ELNS4_4UMMA5MajorE0ELSO_0ELNSN_8SaturateE0EEEEEENS4_6LayoutINS5_IJSB_SB_SB_EEENS5_IJNSA_ILi0EEESU_SU_EEEEENS5_IJNS4_10UnderscoreESX_SX_EEEEENS4_23SM90_TMA_LOAD_MULTICASTENS4_14ComposedLayoutINS4_7SwizzleILi1ELi4ELi3EEENS4_18smem_ptr_flag_bitsILi8EEENSS_INS5_IJNSA_ILi8EEESH_EEENS5_IJSH_SB_EEEEEEEvNS4_8identityENS4_13SM90_TMA_LOADES1A_vS1B_EENS_8epilogue10collective18CollectiveEpilogueINS1E_23Sm100TmaWarpSpecializedILi1ELi1ELi64ELb0ELb0EEEJSI_NS5_IJNSS_ISF_SB_EENSS_ISG_SB_EEEEEaSJ_aSJ_NS1E_6fusion15FusionCallbacksIS1I_NS1M_17LinearCombinationIaiaiLNS_15FloatRoundStyleE2EEESI_S1L_JEEENS4_5SM1004TMEM4LOAD26SM100_TMEM_LOAD_32dp32b64xES1C_NS11_INS12_ILi2ELi4ELi3EEES15_NSS_INS5_IJS16_SG_EEENS5_IJSG_SB_EEEEEEENS4_39AutoVectorizingCopyWithAssumedAlignmentILi128EEENS4_14SM90_TMA_STOREES20_S22_S22_EEEvvEEEEvNT_6ParamsE,@"STO_CUDA_ENTRY STV_DEFAULT"
_ZN7cutlass13device_kernelINS_4gemm6kernel13GemmUniversalIN4cute5tupleIJiiiiEEENS1_10collective13CollectiveMmaINS1_35MainloopSm100TmaUmmaWarpSpecializedILi3ELi2ELi4ENS5_IJNS4_1CILi1EEENSA_ILi2EEESB_EEEEENS5_IJNSA_ILi128EEENSA_ILi64EEENSA_ILi32EEEEEEaNS5_IJlSB_lEEEaSJ_NS4_8TiledMMAINS4_8MMA_AtomIJNS4_15SM100_MMA_S8_SSIaaiLi128ELi64ELNS4_4UMMA5MajorE0ELSO_0ELNSN_8SaturateE0EEEEEENS4_6LayoutINS5_IJSB_SB_SB_EEENS5_IJNSA_ILi0EEESU_SU_EEEEENS5_IJNS4_10UnderscoreESX_SX_EEEEENS4_23SM90_TMA_LOAD_MULTICASTENS4_14ComposedLayoutINS4_7SwizzleILi1ELi4ELi3EEENS4_18smem_ptr_flag_bitsILi8EEENSS_INS5_IJNSA_ILi8EEESH_EEENS5_IJSH_SB_EEEEEEEvNS4_8identityENS4_13SM90_TMA_LOADES1A_vS1B_EENS_8epilogue10collective18CollectiveEpilogueINS1E_23Sm100TmaWarpSpecializedILi1ELi1ELi64ELb0ELb0EEEJSI_NS5_IJNSS_ISF_SB_EENSS_ISG_SB_EEEEEaSJ_aSJ_NS1E_6fusion15FusionCallbacksIS1I_NS1M_17LinearCombinationIaiaiLNS_15FloatRoundStyleE2EEESI_S1L_JEEENS4_5SM1004TMEM4LOAD26SM100_TMEM_LOAD_32dp32b64xES1C_NS11_INS12_ILi2ELi4ELi3EEES15_NSS_INS5_IJS16_SG_EEENS5_IJSG_SB_EEEEEEENS4_39AutoVectorizingCopyWithAssumedAlignmentILi128EEENS4_14SM90_TMA_STOREES20_S22_S22_EEEvvEEEEvNT_6ParamsE:
[----:B------:R-:W1:Y:S01]  /*0000*/  LDC R1, c[0x0][0x37c] ;  /* 0x0000df00ff017b82 */ /* 0x000e620000000800 */
[----:B------:R-:W2:Y:S01]  /*0010*/  S2R R142, SR_TID.X ;  /* 0x00000000008e7919 */ /* 0x000ea20000002100 */
[----:B------:R-:W3:Y:S01]  /*0020*/  LDCU.64 UR8, c[0x0][0x890] ;  /* 0x00011200ff0877ac */ /* 0x000ee20008000a00 */
[----:B------:R-:W-:Y:S02]  /*0030*/  PRMT R147, RZ, 0x7610, R147 ;  /* 0x00007610ff937816 */ /* 0x000fe40000000093 */
[----:B------:R-:W-:Y:S01]  /*0040*/  ELECT P3, URZ, PT ;  /* 0x0000000000ff782f */ /* 0x000fe20003860000 */
[----:B---3--:R-:W-:-:S04]  /*0050*/  UISETP.NE.U32.AND UP0, UPT, UR8, URZ, UPT ;  /* 0x000000ff0800728c */ /* 0x008fc8000bf05070 */
[----:B------:R-:W-:Y:S01]  /*0060*/  UISETP.NE.AND.EX UP0, UPT, UR9, URZ, UPT, UP0 ;  /* 0x000000ff0900728c */ /* 0x000fe2000bf05300 */
[----:B--2---:R-:W-:-:S05]  /*0070*/  SHF.R.U32.HI R148, RZ, 0x5, R142 ;  /* 0x00000005ff947819 */ /* 0x004fca000001168e */
[----:B------:R-:W2:Y:S02]  /*0080*/  SHFL.IDX PT, R0, R148, RZ, 0x1f ;  /* 0x00001fff94007589 */ /* 0x000ea400000e0000 */
[----:B--2---:R-:W-:Y:S01]  /*0090*/  R2UR UR22, R0 ;  /* 0x00000000001672ca */ /* 0x004fe200000e0000 */
[----:B-1----:R-:W-:-:S14]  /*00a0*/  BRA.U UP0, `(.L_x_0) ;  /* 0x0000000100307547 */ /* 0x002fdc000b800000 */
[----:B------:R-:W1:Y:S02]  /*00b0*/  LDCU.64 UR4, c[0x0][0x888] ;  /* 0x00011100ff0477ac */ /* 0x000e640008000a00 */
[----:B-1----:R-:W-:-:S04]  /*00c0*/  UISETP.NE.U32.AND UP0, UPT, UR4, URZ, UPT ;  /* 0x000000ff0400728c */ /* 0x002fc8000bf05070 */
[----:B------:R-:W-:-:S09]  /*00d0*/  UISETP.NE.AND.EX UP0, UPT, UR5, URZ, UPT, UP0 ;  /* 0x000000ff0500728c */ /* 0x000fd2000bf05300 */
[----:B------:R-:W-:Y:S05]  /*00e0*/  BRA.U !UP0, `(.L_x_1) ;  /* 0x0000000108147547 */ /* 0x000fea000b800000 */
[----:B------:R-:W1:Y:S01]  /*00f0*/  LDC.64 R2, c[0x0][0x888] ;  /* 0x00022200ff027b82 */ /* 0x000e620000000a00 */
[----:B------:R-:W1:Y:S02]  /*0100*/  LDCU.64 UR4, c[0x0][0x358] ;  /* 0x00006b00ff0477ac */ /* 0x000e640008000a00 */
[----:B-1----:R1:W5:Y:S01]  /*0110*/  LDG.E R71, desc[UR4][R2.64] ;  /* 0x0000000402477981 */ /* 0x002362000c1e1900 */
[----:B------:R-:W-:Y:S01]  /*0120*/  HFMA2 R147, -RZ, RZ, 0, 5.9604644775390625e-08 ;  /* 0x00000001ff937431 */ /* 0x000fe200000001ff */
[----:B------:R-:W-:Y:S05]  /*0130*/  BRA `(.L_x_0) ;  /* 0x00000000000c7947 */ /* 0x000fea0003800000 */
.L_x_1:
[----:B------:R-:W1:Y:S01]  /*0140*/  LDCU UR4, c[0x0][0x880] ;  /* 0x00011000ff0477ac */ /* 0x000e620008000800 */
[----:B------:R-:W-:Y:S01]  /*0150*/  HFMA2 R147, -RZ, RZ, 0, 5.9604644775390625e-08 ;  /* 0x00000001ff937431 */ /* 0x000fe200000001ff */
[----:B-1----:R-:W-:-:S07]  /*0160*/  MOV R71, UR4 ;  /* 0x0000000400477c02 */ /* 0x002fce0008000f00 */
.L_x_0:
[----:B------:R-:W2:Y:S02]  /*0170*/  LDCU.64 UR4, c[0x0][0x8b0] ;  /* 0x00011600ff0477ac */ /* 0x000ea40008000a00 */
[----:B--2---:R-:W-:-:S04]  /*0180*/  UISETP.NE.U32.AND UP0, UPT, UR4, URZ, UPT ;  /* 0x000000ff0400728c */ /* 0x004fc8000bf05070 */
[----:B------:R-:W-:-:S09]  /*0190*/  UISETP.NE.AND.EX UP0, UPT, UR5, URZ, UPT, UP0 ;  /* 0x000000ff0500728c */ /* 0x000fd2000bf05300 */
[----:B------:R-:W-:Y:S05]  /*01a0*/  BRA.U UP0, `(.L_x_2) ;  /* 0x0000000100287547 */ /* 0x000fea000b800000 */
[----:B------:R-:W2:Y:S02]  /*01b0*/  LDCU.64 UR4, c[0x0][0x8a8] ;  /* 0x00011500ff0477ac */ /* 0x000ea40008000a00 */
[----:B--2---:R-:W-:-:S04]  /*01c0*/  UISETP.NE.U32.AND UP0, UPT, UR4, URZ, UPT ;  /* 0x000000ff0400728c */ /* 0x004fc8000bf05070 */
[----:B------:R-:W-:-:S09]  /*01d0*/  UISETP.NE.AND.EX UP0, UPT, UR5, URZ, UPT, UP0 ;  /* 0x000000ff0500728c */ /* 0x000fd2000bf05300 */
[----:B------:R-:W-:Y:S05]  /*01e0*/  BRA.U !UP0, `(.L_x_3) ;  /* 0x0000000108107547 */ /* 0x000fea000b800000 */
[----:B-1----:R-:W1:Y:S01]  /*01f0*/  LDC.64 R2, c[0x0][0x8a8] ;  /* 0x00022a00ff027b82 */ /* 0x002e620000000a00 */
[----:B------:R-:W1:Y:S02]  /*0200*/  LDCU.64 UR4, c[0x0][0x358] ;  /* 0x00006b00ff0477ac */ /* 0x000e640008000a00 */
[----:B-1----:R2:W5:Y:S01]  /*0210*/  LDG.E R70, desc[UR4][R2.64] ;  /* 0x0000000402467981 */ /* 0x002562000c1e1900 */
[----:B------:R-:W-:Y:S05]  /*0220*/  BRA `(.L_x_2) ;  /* 0x0000000000087947 */ /* 0x000fea0003800000 */
.L_x_3:
[----:B------:R-:W2:Y:S02]  /*0230*/  LDCU UR4, c[0x0][0x8a0] ;  /* 0x00011400ff0477ac */ /* 0x000ea40008000800 */
[----:B--2---:R-:W-:Y:S02]  /*0240*/  MOV R70, UR4 ;  /* 0x0000000400467c02 */ /* 0x004fe40008000f00 */
.L_x_2:
[----:B------:R-:W-:Y:S01]  /*0250*/  IMAD.U32 R0, RZ, RZ, UR22 ;  /* 0x00000016ff007e24 */ /* 0x000fe2000f8e00ff */
[----:B------:R-:W-:Y:S04]  /*0260*/  BSSY.RECONVERGENT B0, `(.L_x_4) ;  /* 0x000000c000007945 */ /* 0x000fe80003800200 */
[C---:B------:R-:W-:Y:S02]  /*0270*/  ISETP.NE.OR P1, PT, R0.reuse, 0x1, !P3 ;  /* 0x000000010000780c */ /* 0x040fe40005f25670 */
[----:B------:R-:W-:-:S11]  /*0280*/  ISETP.NE.OR P0, PT, R0, 0x3, !P3 ;  /* 0x000000030000780c */ /* 0x000fd60005f05670 */
[----:B------:R-:W-:Y:S05]  /*0290*/  @P1 BRA `(.L_x_5) ;  /* 0x0000000000201947 */ /* 0x000fea0003800000 */
[----:B------:R-:W3:Y:S02]  /*02a0*/  LDCU.64 UR4, c[0x0][0x348] ;  /* 0x00006900ff0477ac */ /* 0x000ee40008000a00 */
[----:B---3--:R-:W-:Y:S02]  /*02b0*/  UIADD3 UR6, UP1, UPT, UR4, 0x80, URZ ;  /* 0x0000008004067890 */ /* 0x008fe4000ff3e0ff */
[----:B------:R-:W-:Y:S02]  /*02c0*/  UIADD3 UR4, UP0, UPT, UR4, 0x180, URZ ;  /* 0x0000018004047890 */ /* 0x000fe4000ff1e0ff */
[----:B------:R-:W-:Y:S02]  /*02d0*/  UIADD3.X UR7, UPT, UPT, URZ, UR5, URZ, UP1, !UPT ;  /* 0x00000005ff077290 */ /* 0x000fe40008ffe4ff */
[----:B------:R-:W-:-:S07]  /*02e0*/  UIADD3.X UR5, UPT, UPT, URZ, UR5, URZ, UP0, !UPT ;  /* 0x00000005ff057290 */ /* 0x000fce00087fe4ff */
[----:B------:R3:W-:Y:S02]  /*02f0*/  UTMACCTL.PF [UR6] ;  /* 0x00000000060079b9 */ /* 0x0007e40008040000 */
[----:B------:R3:W-:Y:S02]  /*0300*/  UTMACCTL.PF [UR4] ;  /* 0x00000000040079b9 */ /* 0x0007e40008040000 */
[----:B---3--:R-:W-:Y:S01]  /*0310*/  NOP ;  /* 0x0000000000007918 */ /* 0x008fe20000000000 */
.L_x_5:
[----:B------:R-:W-:Y:S05]  /*0320*/  BSYNC.RECONVERGENT B0 ;  /* 0x0000000000007941 */ /* 0x000fea0003800200 */
.L_x_4:
[----:B------:R-:W-:Y:S04]  /*0330*/  BSSY.RECONVERGENT B0, `(.L_x_6) ;  /* 0x000000a000007945 */ /* 0x000fe80003800200 */
        /* <DEDUP_REMOVED lines=9> */
.L_x_7:
[----:B------:R-:W-:Y:S05]  /*03d0*/  BSYNC.RECONVERGENT B0 ;  /* 0x0000000000007941 */ /* 0x000fea0003800200 */
.L_x_6:
[----:B------:R-:W3:Y:S01]  /*03e0*/  LDCU.64 UR4, c[0x0][0x888] ;  /* 0x00011100ff0477ac */ /* 0x000ee20008000a00 */
[----:B------:R-:W-:Y:S02]  /*03f0*/  UISETP.EQ.U32.AND UP1, UPT, UR8, URZ, UPT ;  /* 0x000000ff0800728c */ /* 0x000fe4000bf22070 */
[----:B------:R-:W-:Y:S02]  /*0400*/  UPLOP3.LUT UP3, UPT, UPT, UPT, UPT, 0x80, 0x8 ;  /* 0x000000000008789c */ /* 0x000fe40003f6f070 */
[----:B---3--:R-:W-:-:S04]  /*0410*/  UISETP.NE.U32.AND UP0, UPT, UR4, URZ, UPT ;  /* 0x000000ff0400728c */ /* 0x008fc8000bf05070 */
[----:B------:R-:W-:-:S04]  /*0420*/  UISETP.NE.AND.EX UP0, UPT, UR5, URZ, UPT, UP0 ;  /* 0x000000ff0500728c */ /* 0x000fc8000bf05300 */
[----:B------:R-:W-:-:S04]  /*0430*/  UISETP.EQ.OR.EX UP2, UPT, UR9, URZ, !UP0, UP1 ;  /* 0x000000ff0900728c */ /* 0x000fc8000c742710 */
[----:B------:R-:W-:-:S05]  /*0440*/  UP2UR UR61, UPR, URZ, 0x4 ;  /* 0x00000004ff3d7883 */ /* 0x000fca0008000000 */
[----:B------:R-:W-:Y:S07]  /*0450*/  BRA.U !UP2, `(.L_x_8) ;  /* 0x000000010a207547 */ /* 0x000fee000b800000 */
[----:B-----5:R-:W-:Y:S01]  /*0460*/  R2UR UR5, R71 ;  /* 0x00000000470572ca */ /* 0x020fe200000e0000 */
[----:B------:R-:W-:Y:S02]  /*0470*/  UISETP.NE.U32.AND UP1, UPT, UR8, URZ, UPT ;  /* 0x000000ff0800728c */ /* 0x000fe4000bf25070 */
[----:B------:R-:W-:Y:S02]  /*0480*/  USEL UR4, URZ, 0xffffffff, UP0 ;  /* 0xffffffffff047887 */ /* 0x000fe40008000000 */
[----:B------:R-:W-:-:S08]  /*0490*/  UISETP.NE.AND.EX UP1, UPT, UR9, URZ, UPT, UP1 ;  /* 0x000000ff0900728c */ /* 0x000fd0000bf25310 */
[----:B------:R-:W-:-:S04]  /*04a0*/  UISETP.NE.AND UP0, UPT, UR5, URZ, UPT ;  /* 0x000000ff0500728c */ /* 0x000fc8000bf05270 */
[----:B------:R-:W-:-:S04]  /*04b0*/  @!UP1 USEL UR4, URZ, 0xffffffff, UP0 ;  /* 0xffffffffff049887 */ /* 0x000fc80008000000 */
[----:B------:R-:W-:-:S04]  /*04c0*/  ULOP3.LUT UR4, UR4, 0x1, URZ, 0xc0, !UPT ;  /* 0x0000000104047892 */ /* 0x000fc8000f8ec0ff */
[----:B------:R-:W-:-:S11]  /*04d0*/  UISETP.NE.U32.AND UP3, UPT, UR4, 0x1, UPT ;  /* 0x000000010400788c */ /* 0x000fd6000bf65070 */
.L_x_8:
[----:B-12---:R-:W1:Y:S01]  /*04e0*/  SHFL.IDX PT, R2, R148, RZ, 0x1f ;  /* 0x00001fff94027589 */ /* 0x006e6200000e0000 */
[----:B------:R-:W-:-:S04]  /*04f0*/  UISETP.NE.AND UP0, UPT, UR22, 0x2, UPT ;  /* 0x000000021600788c */ /* 0x000fc8000bf05270 */
[----:B------:R-:W-:Y:S01]  /*0500*/  USEL UR34, URZ, 0x1, UP0 ;  /* 0x00000001ff227887 */ /* 0x000fe20008000000 */
[----:B-1----:R-:W-:-:S13]  /*0510*/  ISETP.NE.AND P0, PT, R2, RZ, PT ;  /* 0x000000ff0200720c */ /* 0x002fda0003f05270 */
[----:B------:R-:W-:Y:S05]  /*0520*/  @P0 BRA `(.L_x_9) ;  /* 0x0000000000500947 */ /* 0x000fea0003800000 */
[----:B------:R-:W1:Y:S01]  /*0530*/  S2UR UR4, SR_CgaCtaId ;  /* 0x00000000000479c3 */ /* 0x000e620000008800 */
[----:B------:R-:W-:Y:S01]  /*0540*/  UMOV UR5, 0x400 ;  /* 0x0000040000057882 */ /* 0x000fe20000000000 */
[----:B------:R-:W-:Y:S01]  /*0550*/  UMOV UR8, 0x1 ;  /* 0x0000000100087882 */ /* 0x000fe20000000000 */
[----:B------:R-:W-:Y:S01]  /*0560*/  UMOV UR6, 0x2 ;  /* 0x0000000200067882 */ /* 0x000fe20000000000 */
[----:B------:R-:W-:-:S04]  /*0570*/  UIADD3 UR8, UPT, UPT, -UR8, 0x100000, URZ ;  /* 0x0010000008087890 */ /* 0x000fc8000fffe1ff */
[----:B------:R-:W-:Y:S02]  /*0580*/  USHF.L.U32 UR9, UR8, 0xb, URZ ;  /* 0x0000000b08097899 */ /* 0x000fe400080006ff */
[----:B------:R-:W-:Y:S02]  /*0590*/  USHF.L.U32 UR8, UR8, 0x1, URZ ;  /* 0x0000000108087899 */ /* 0x000fe400080006ff */
[----:B------:R-:W-:-:S04]  /*05a0*/  UIADD3 UR6, UPT, UPT, -UR6, 0x100000, URZ ;  /* 0x0010000006067890 */ /* 0x000fc8000fffe1ff */
[----:B------:R-:W-:Y:S02]  /*05b0*/  USHF.L.U32 UR7, UR6, 0xb, URZ ;  /* 0x0000000b06077899 */ /* 0x000fe400080006ff */
[----:B------:R-:W-:Y:S01]  /*05c0*/  USHF.L.U32 UR6, UR6, 0x1, URZ ;  /* 0x0000000106067899 */ /* 0x000fe200080006ff */
[----:B------:R-:W-:Y:S01]  /*05d0*/  ELECT P0, URZ, PT ;  /* 0x0000000000ff782f */ /* 0x000fe20003800000 */
[----:B-1----:R-:W-:Y:S01]  /*05e0*/  ULEA UR4, UR4, UR5, 0x18 ;  /* 0x0000000504047291 */ /* 0x002fe2000f8ec0ff */
[----:B------:R-:W1:Y:S11]  /*05f0*/  FENCE.VIEW.ASYNC.S ;  /* 0x00000000000073c6 */ /* 0x000e760000000000 */
[----:B-1----:R1:W2:Y:S01]  /*0600*/  SYNCS.EXCH.64 URZ, [UR4], UR8 ;  /* 0x0000000804ff75b2 */ /* 0x0022a20008000100 */
[----:B------:R1:W3:Y:S01]  /*0610*/  SYNCS.EXCH.64 URZ, [UR4+0x18], UR6 ;  /* 0x0000180604ff75b2 */ /* 0x0002e20008000100 */
[----:B------:R1:W4:Y:S01]  /*0620*/  SYNCS.EXCH.64 URZ, [UR4+0x8], UR8 ;  /* 0x0000080804ff75b2 */ /* 0x0003220008000100 */
[----:B------:R1:W1:Y:S01]  /*0630*/  SYNCS.EXCH.64 URZ, [UR4+0x20], UR6 ;  /* 0x0000200604ff75b2 */ /* 0x0002620008000100 */
[----:B------:R1:W1:Y:S01]  /*0640*/  SYNCS.EXCH.64 URZ, [UR4+0x10], UR8 ;  /* 0x0000100804ff75b2 */ /* 0x0002620008000100 */
[----:B------:R1:W1:Y:S01]  /*0650*/  SYNCS.EXCH.64 URZ, [UR4+0x28], UR6 ;  /* 0x0000280604ff75b2 */ /* 0x0002620008000100 */
[----:B------:R-:W-:Y:S01]  /*0660*/  NOP ;  /* 0x0000000000007918 */ /* 0x000fe20000000000 */
.L_x_9:
[----:B------:R-:W2:Y:S01]  /*0670*/  SHFL.IDX PT, R2, R148, RZ, 0x1f ;  /* 0x00001fff94027589 */ /* 0x000ea200000e0000 */
[----:B------:R-:W-:Y:S01]  /*0680*/  NOP ;  /* 0x0000000000007918 */ /* 0x000fe20000000000 */
[----:B--2---:R-:W-:-:S13]  /*0690*/  ISETP.NE.AND P0, PT, R2, 0x1, PT ;  /* 0x000000010200780c */ /* 0x004fda0003f05270 */
[----:B------:R-:W-:Y:S05]  /*06a0*/  @P0 BRA `(.L_x_10) ;  /* 0x0000000000400947 */ /* 0x000fea0003800000 */
[----:B-1----:R-:W1:Y:S01]  /*06b0*/  S2UR UR4, SR_CgaCtaId ;  /* 0x00000000000479c3 */ /* 0x002e620000008800 */
        /* <DEDUP_REMOVED lines=12> */
[----:B-1----:R2:W1:Y:S01]  /*0780*/  SYNCS.EXCH.64 URZ, [UR4+0x30], UR8 ;  /* 0x0000300804ff75b2 */ /* 0x0024620008000100 */
[----:B------:R2:W1:Y:S02]  /*0790*/  SYNCS.EXCH.64 URZ, [UR4+0x38], UR6 ;  /* 0x0000380604ff75b2 */ /* 0x0004640008000100 */
[----:B--2---:R-:W-:Y:S01]  /*07a0*/  NOP ;  /* 0x0000000000007918 */ /* 0x004fe20000000000 */
.L_x_10:
[----:B------:R-:W2:Y:S01]  /*07b0*/  SHFL.IDX PT, R2, R148, RZ, 0x1f ;  /* 0x00001fff94027589 */ /* 0x000ea200000e0000 */
[----:B------:R-:W-:Y:S01]  /*07c0*/  NOP ;  /* 0x0000000000007918 */ /* 0x000fe20000000000 */
[----:B--2---:R-:W-:-:S13]  /*07d0*/  ISETP.NE.AND P0, PT, R2, 0x3, PT ;  /* 0x000000030200780c */ /* 0x004fda0003f05270 */
[----:B------:R-:W-:Y:S05]  /*07e0*/  @P0 BRA `(.L_x_11) ;  /* 0x0000000000300947 */ /* 0x000fea0003800000 */
[----:B-1----:R-:W1:Y:S01]  /*07f0*/  S2UR UR6, SR_CgaCtaId ;  /* 0x00000000000679c3 */ /* 0x002e620000008800 */
[----:B------:R-:W-:Y:S01]  /*0800*/  UMOV UR4, 0x400 ;  /* 0x0000040000047882 */ /* 0x000fe20000000000 */
[----:B------:R-:W-:Y:S01]  /*0810*/  UMOV UR5, 0x20 ;  /* 0x0000002000057882 */ /* 0x000fe20000000000 */
[----:B------:R-:W-:Y:S01]  /*0820*/  ELECT P0, URZ, PT ;  /* 0x0000000000ff782f */ /* 0x000fe20003800000 */
[----:B-1----:R-:W-:Y:S02]  /*0830*/  ULEA UR6, UR6, UR4, 0x18 ;  /* 0x0000000406067291 */ /* 0x002fe4000f8ec0ff */
[----:B------:R-:W-:-:S04]  /*0840*/  UIADD3 UR4, UPT, UPT, -UR5, 0x100000, URZ ;  /* 0x0010000005047890 */ /* 0x000fc8000fffe1ff */
[----:B------:R-:W-:Y:S02]  /*0850*/  USHF.L.U32 UR5, UR4, 0xb, URZ ;  /* 0x0000000b04057899 */ /* 0x000fe400080006ff */
[----:B------:R-:W-:Y:S01]  /*0860*/  USHF.L.U32 UR4, UR4, 0x1, URZ ;  /* 0x0000000104047899 */ /* 0x000fe200080006ff */
[----:B------:R-:W1:Y:S11]  /*0870*/  FENCE.VIEW.ASYNC.S ;  /* 0x00000000000073c6 */ /* 0x000e760000000000 */
[----:B-1----:R2:W1:Y:S01]  /*0880*/  SYNCS.EXCH.64 URZ, [UR6+0x40], UR4 ;  /* 0x0000400406ff75b2 */ /* 0x0024620008000100 */
[----:B------:R2:W1:Y:S02]  /*0890*/  SYNCS.EXCH.64 URZ, [UR6+0x48], UR4 ;  /* 0x0000480406ff75b2 */ /* 0x0004640008000100 */
[----:B--2---:R-:W-:Y:S01]  /*08a0*/  NOP ;  /* 0x0000000000007918 */ /* 0x004fe20000000000 */
.L_x_11:
[----:B------:R-:W2:Y:S01]  /*08b0*/  SHFL.IDX PT, R2, R148, RZ, 0x1f ;  /* 0x00001fff94027589 */ /* 0x000ea200000e0000 */
[----:B------:R-:W-:Y:S01]  /*08c0*/  NOP ;  /* 0x0000000000007918 */ /* 0x000fe20000000000 */
[----:B--2---:R-:W-:-:S13]  /*08d0*/  ISETP.NE.AND P0, PT, R2, 0x4, PT ;  /* 0x000000040200780c */ /* 0x004fda0003f05270 */
[----:B------:R-:W-:Y:S05]  /*08e0*/  @P0 BRA `(.L_x_12) ;  /* 0x00000000004c0947 */ /* 0x000fea0003800000 */
[----:B-1----:R-:W1:Y:S01]  /*08f0*/  S2UR UR6, SR_CgaCtaId ;  /* 0x00000000000679c3 */ /* 0x002e620000008800 */
[----:B------:R-:W-:Y:S01]  /*0900*/  UMOV UR4, 0x1e0 ;  /* 0x000001e000047882 */ /* 0x000fe20000000000 */
[----:B------:R-:W-:Y:S01]  /*0910*/  UMOV UR5, 0x400 ;  /* 0x0000040000057882 */ /* 0x000fe20000000000 */
[----:B------:R-:W-:Y:S01]  /*0920*/  USEL UR4, UR4, 0x1a0, UP3 ;  /* 0x000001a004047887 */ /* 0x000fe20009800000 */
[----:B------:R-:W-:Y:S01]  /*0930*/  UMOV UR8, 0x1 ;  /* 0x0000000100087882 */ /* 0x000fe20000000000 */
[----:B------:R-:W-:Y:S01]  /*0940*/  ELECT P0, URZ, PT ;  /* 0x0000000000ff782f */ /* 0x000fe20003800000 */
[----:B------:R-:W-:-:S04]  /*0950*/  UIADD3 UR8, UPT, UPT, -UR8, 0x100000, URZ ;  /* 0x0010000008087890 */ /* 0x000fc8000fffe1ff */
[----:B------:R-:W-:Y:S02]  /*0960*/  USHF.L.U32 UR9, UR8, 0xb, URZ ;  /* 0x0000000b08097899 */ /* 0x000fe400080006ff */
[----:B------:R-:W-:Y:S02]  /*0970*/  USHF.L.U32 UR8, UR8, 0x1, URZ ;  /* 0x0000000108087899 */ /* 0x000fe400080006ff */
[----:B-1----:R-:W-:Y:S02]  /*0980*/  ULEA UR6, UR6, UR5, 0x18 ;  /* 0x0000000506067291 */ /* 0x002fe4000f8ec0ff */
[----:B------:R-:W-:-:S04]  /*0990*/  UIADD3 UR4, UPT, UPT, -UR4, 0x100000, URZ ;  /* 0x0010000004047890 */ /* 0x000fc8000fffe1ff */
[----:B------:R-:W-:Y:S02]  /*09a0*/  USHF.L.U32 UR5, UR4, 0xb, URZ ;  /* 0x0000000b04057899 */ /* 0x000fe400080006ff */
[----:B------:R-:W-:Y:S01]  /*09b0*/  USHF.L.U32 UR4, UR4, 0x1, URZ ;  /* 0x0000000104047899 */ /* 0x000fe200080006ff */
[----:B------:R-:W1:Y:S03]  /*09c0*/  FENCE.VIEW.ASYNC.S ;  /* 0x00000000000073c6 */ /* 0x000e660000000000 */
[----:B-1----:R2:W1:Y:S08]  /*09d0*/  SYNCS.EXCH.64 URZ, [UR6+0x50], UR8 ;  /* 0x0000500806ff75b2 */ /* 0x0024700008000100 */
[----:B------:R2:W1:Y:S01]  /*09e0*/  SYNCS.EXCH.64 URZ, [UR6+0x60], UR4 ;  /* 0x0000600406ff75b2 */ /* 0x0004620008000100 */
[----:B------:R2:W1:Y:S01]  /*09f0*/  SYNCS.EXCH.64 URZ, [UR6+0x58], UR8 ;  /* 0x0000580806ff75b2 */ /* 0x0004620008000100 */
[----:B------:R2:W1:Y:S02]  /*0a00*/  SYNCS.EXCH.64 URZ, [UR6+0x68], UR4 ;  /* 0x0000680406ff75b2 */ /* 0x0004640008000100 */
[----:B--2---:R-:W-:Y:S01]  /*0a10*/  NOP ;  /* 0x0000000000007918 */ /* 0x004fe20000000000 */
.L_x_12:
        /* <DEDUP_REMOVED lines=18> */
[----:B------:R2:W1:Y:S01]  /*0b40*/  SYNCS.EXCH.64 URZ, [UR4+0x90], UR6 ;  /* 0x0000900604ff75b2 */ /* 0x0004620008000100 */
[----:B------:R2:W1:Y:S01]  /*0b50*/  SYNCS.EXCH.64 URZ, [UR4+0x78], UR8 ;  /* 0x0000780804ff75b2 */ /* 0x0004620008000100 */
[----:B------:R2:W1:Y:S01]  /*0b60*/  SYNCS.EXCH.64 URZ, [UR4+0x98], UR6 ;  /* 0x0000980604ff75b2 */ /* 0x0004620008000100 */
[----:B------:R2:W1:Y:S01]  /*0b70*/  SYNCS.EXCH.64 URZ, [UR4+0x80], UR8 ;  /* 0x0000800804ff75b2 */ /* 0x0004620008000100 */
[----:B------:R2:W1:Y:S01]  /*0b80*/  SYNCS.EXCH.64 URZ, [UR4+0xa0], UR6 ;  /* 0x0000a00604ff75b2 */ /* 0x0004620008000100 */
[----:B------:R2:W1:Y:S01]  /*0b90*/  SYNCS.EXCH.64 URZ, [UR4+0x88], UR8 ;  /* 0x0000880804ff75b2 */ /* 0x0004620008000100 */
[----:B------:R2:W1:Y:S02]  /*0ba0*/  SYNCS.EXCH.64 URZ, [UR4+0xa8], UR6 ;  /* 0x0000a80604ff75b2 */ /* 0x0004640008000100 */
[----:B--2---:R-:W-:Y:S01]  /*0bb0*/  NOP ;  /* 0x0000000000007918 */ /* 0x004fe20000000000 */
.L_x_13:
[----:B------:R-:W2:Y:S01]  /*0bc0*/  SHFL.IDX PT, R2, R148, RZ, 0x1f ;  /* 0x00001fff94027589 */ /* 0x000ea200000e0000 */
[----:B------:R-:W1:Y:S01]  /*0bd0*/  S2UR UR48, SR_CgaCtaId ;  /* 0x00000000003079c3 */ /* 0x000e620000008800 */
[----:B------:R-:W-:Y:S01]  /*0be0*/  NOP ;  /* 0x0000000000007918 */ /* 0x000fe20000000000 */
[----:B--2---:R-:W-:-:S13]  /*0bf0*/  ISETP.NE.AND P0, PT, R2, 0x3, PT ;  /* 0x000000030200780c */ /* 0x004fda0003f05270 */
[----:B-1----:R-:W-:Y:S05]  /*0c00*/  @P0 BRA `(.L_x_14) ;  /* 0x0000000000340947 */ /* 0x002fea0003800000 */
[----:B------:R-:W-:Y:S01]  /*0c10*/  UMOV UR4, 0x400 ;  /* 0x0000040000047882 */ /* 0x000fe20000000000 */
[----:B------:R-:W-:Y:S01]  /*0c20*/  UMOV UR6, 0x20 ;  /* 0x0000002000067882 */ /* 0x000fe20000000000 */
[----:B------:R-:W-:Y:S02]  /*0c30*/  ULEA UR4, UR48, UR4, 0x18 ;  /* 0x0000000430047291 */ /* 0x000fe4000f8ec0ff */
[----:B------:R-:W-:-:S04]  /*0c40*/  UIADD3 UR6, UPT, UPT, -UR6, 0x100000, URZ ;  /* 0x0010000006067890 */ /* 0x000fc8000fffe1ff */
[----:B------:R-:W-:Y:S02]  /*0c50*/  USHF.L.U32 UR7, UR6, 0xb, URZ ;  /* 0x0000000b06077899 */ /* 0x000fe400080006ff */
[----:B------:R-:W-:Y:S01]  /*0c60*/  USHF.L.U32 UR6, UR6, 0x1, URZ ;  /* 0x0000000106067899 */ /* 0x000fe200080006ff */
[----:B------:R-:W-:Y:S01]  /*0c70*/  ELECT P0, URZ, PT ;  /* 0x0000000000ff782f */ /* 0x000fe20003800000 */
[----:B------:R-:W1:Y:S10]  /*0c80*/  FENCE.VIEW.ASYNC.S ;  /* 0x00000000000073c6 */ /* 0x000e740000000000 */
[----:B-1----:R1:W2:Y:S01]  /*0c90*/  SYNCS.EXCH.64 URZ, [UR4+0xb0], UR6 ;  /* 0x0000b00604ff75b2 */ /* 0x0022a20008000100 */
[----:B------:R1:W1:Y:S01]  /*0ca0*/  SYNCS.EXCH.64 URZ, [UR4+0xc0], UR6 ;  /* 0x0000c00604ff75b2 */ /* 0x0002620008000100 */
[----:B------:R1:W1:Y:S01]  /*0cb0*/  SYNCS.EXCH.64 URZ, [UR4+0xb8], UR6 ;  /* 0x0000b80604ff75b2 */ /* 0x0002620008000100 */
[----:B------:R1:W1:Y:S01]  /*0cc0*/  SYNCS.EXCH.64 URZ, [UR4+0xc8], UR6 ;  /* 0x0000c80604ff75b2 */ /* 0x0002620008000100 */
[----:B------:R-:W-:Y:S01]  /*0cd0*/  NOP ;  /* 0x0000000000007918 */ /* 0x000fe20000000000 */
.L_x_14:
[----:B-1----:R-:W1:Y:S01]  /*0ce0*/  LDCU UR4, c[0x0][0x36c] ;  /* 0x00006d80ff0477ac */ /* 0x002e620008000800 */
[----:B------:R-:W-:Y:S01]  /*0cf0*/  ISETP.NE.OR P3, PT, R0, 0x2, !P3 ;  /* 0x000000020000780c */ /* 0x000fe20005f65670 */
[----:B------:R-:W-:Y:S01]  /*0d00*/  NOP ;  /* 0x0000000000007918 */ /* 0x000fe20000000000 */
[----:B------:R-:W-:Y:S01]  /*0d10*/  LOP3.LUT R0, R142, 0x1f, RZ, 0xc0, !PT ;  /* 0x0000001f8e007812 */ /* 0x000fe200078ec0ff */
[----:B------:R-:W-:Y:S02]  /*0d20*/  UISETP.NE.AND UP4, UPT, UR22, URZ, UPT ;  /* 0x000000ff1600728c */ /* 0x000fe4000bf85270 */
[----:B-1----:R-:W-:-:S09]  /*0d30*/  UISETP.EQ.U32.AND UP5, UPT, UR4, 0x1, UPT ;  /* 0x000000010400788c */ /* 0x002fd2000bfa2070 */
[----:B------:R-:W-:Y:S05]  /*0d40*/  BRA.U !UP5, `(.L_x_15) ;  /* 0x000000010d087547 */ /* 0x000fea000b800000 */
[----:B--234-:R-:W-:Y:S01]  /*0d50*/  UCGABAR_ARV ;  /* 0x00000000000079c7 */ /* 0x01cfe20008000000 */
[----:B------:R-:W-:Y:S05]  /*0d60*/  BRA `(.L_x_16) ;  /* 0x0000000000047947 */ /* 0x000fea0003800000 */
.L_x_15:
[----:B--234-:R-:W-:Y:S01]  /*0d70*/  NOP ;  /* 0x0000000000007918 */ /* 0x01cfe20000000000 */
.L_x_16:
[----:B------:R-:W1:Y:S01]  /*0d80*/  S2UR UR7, SR_CTAID.X ;  /* 0x00000000000779c3 */ /* 0x000e620000002500 */
[----:B------:R-:W-:-:S05]  /*0d90*/  CS2R.32 R3, SR_CgaSize ;  /* 0x0000000000037805 */ /* 0x000fca0000008a00 */
[----:B------:R-:W-:-:S05]  /*0da0*/  IMAD R3, R3, -0xa0, RZ ;  /* 0xffffff6003037824 */ /* 0x000fca00078e02ff */
[----:B------:R-:W-:-:S14]  /*0db0*/  R2UR UR5, R3 ;  /* 0x00000000030572ca */ /* 0x000fdc00000e0000 */
[----:B------:R-:W2:Y:S01]  /*0dc0*/  LDCU UR5, c[0x0][UR5+0x2b0] ;  /* 0x00005600050577ac */ /* 0x000ea20008000800 */
[----:B------:R-:W-:-:S05]  /*0dd0*/  CS2R.32 R3, SR_CgaSize ;  /* 0x0000000000037805 */ /* 0x000fca0000008a00 */
[----:B------:R-:W-:-:S05]  /*0de0*/  IMAD R3, R3, -0xa0, RZ ;  /* 0xffffff6003037824 */ /* 0x000fca00078e02ff */
[----:B------:R-:W-:-:S14]  /*0df0*/  R2UR UR4, R3 ;  /* 0x00000000030472ca */ /* 0x000fdc00000e0000 */
[----:B------:R-:W3:Y:S01]  /*0e00*/  LDCU UR4, c[0x0][UR4+0x2b4] ;  /* 0x00005680040477ac */ /* 0x000ee20008000800 */
[----:B------:R-:W4:Y:S01]  /*0e10*/  S2UR UR8, SR_CTAID.Y ;  /* 0x00000000000879c3 */ /* 0x000f220000002600 */
[----:B------:R-:W3:Y:S01]  /*0e20*/  LDCU UR23, c[0x0][0xb24] ;  /* 0x00016480ff1777ac */ /* 0x000ee20008000800 */
[----:B------:R-:W-:-:S05]  /*0e30*/  CS2R.32 R3, SR_CgaSize ;  /* 0x0000000000037805 */ /* 0x000fca0000008a00 */
[----:B------:R-:W-:-:S05]  /*0e40*/  IMAD R3, R3, -0xa0, RZ ;  /* 0xffffff6003037824 */ /* 0x000fca00078e02ff */
[----:B------:R-:W-:-:S14]  /*0e50*/  R2UR UR60, R3 ;  /* 0x00000000033c72ca */ /* 0x000fdc00000e0000 */
[----:B------:R-:W3:Y:S01]  /*0e60*/  LDCU UR60, c[0x0][UR60+0x2a0] ;  /* 0x000054003c3c77ac */ /* 0x000ee20008000800 */
[----:B------:R-:W1:Y:S01]  /*0e70*/  S2UR UR36, SR_CTAID.Z ;  /* 0x00000000002479c3 */ /* 0x000e620000002700 */
[----:B------:R-:W-:-:S05]  /*0e80*/  CS2R.32 R3, SR_CgaSize ;  /* 0x0000000000037805 */ /* 0x000fca0000008a00 */
[----:B------:R-:W-:-:S05]  /*0e90*/  IMAD R3, R3, -0xa0, RZ ;  /* 0xffffff6003037824 */ /* 0x000fca00078e02ff */
[----:B------:R-:W-:-:S14]  /*0ea0*/  R2UR UR57, R3 ;  /* 0x00000000033972ca */ /* 0x000fdc00000e0000 */
[----:B------:R-:W3:Y:S01]  /*0eb0*/  LDCU UR57, c[0x0][UR57+0x2a4] ;  /* 0x00005480393977ac */ /* 0x000ee20008000800 */
[----:B------:R-:W3:Y:S01]  /*0ec0*/  LDCU UR40, c[0x0][0xb24] ;  /* 0x00016480ff2877ac */ /* 0x000ee20008000800 */
[----:B-1----:R-:W-:Y:S01]  /*0ed0*/  I2FP.F32.U32 R3, UR7 ;  /* 0x0000000700037c45 */ /* 0x002fe20008201000 */
[----:B------:R-:W1:Y:S04]  /*0ee0*/  LDCU UR26, c[0x0][0xb30] ;  /* 0x00016600ff1a77ac */ /* 0x000e680008000800 */
[----:B--2---:R-:W-:Y:S01]  /*0ef0*/  FMUL R3, R3, UR5 ;  /* 0x0000000503037c20 */ /* 0x004fe20008400000 */
[----:B------:R-:W-:Y:S01]  /*0f00*/  USHF.L.U32 UR24, UR48, 0xb, URZ ;  /* 0x0000000b30187899 */ /* 0x000fe200080006ff */
[----:B----4-:R-:W-:Y:S01]  /*0f10*/  I2FP.F32.U32 R2, UR8 ;  /* 0x0000000800027c45 */ /* 0x010fe20008201000 */
[----:B---3--:R-:W-:-:S03]  /*0f20*/  UISETP.GE.AND UP2, UPT, UR23, 0x1, UPT ;  /* 0x000000011700788c */ /* 0x008fc6000bf46270 */
[----:B------:R-:W2:Y:S01]  /*0f30*/  F2I.U32.TRUNC.NTZ R3, R3 ;  /* 0x0000000300037305 */ /* 0x000ea2000020f000 */
[----:B------:R-:W-:Y:S01]  /*0f40*/  UMOV UR46, UR7 ;  /* 0x00000007002e7c82 */ /* 0x000fe20008000000 */
[----:B------:R-:W-:Y:S01]  /*0f50*/  FMUL R2, R2, UR4 ;  /* 0x0000000402027c20 */ /* 0x000fe20008400000 */
[----:B------:R-:W-:-:S05]  /*0f60*/  UMOV UR45, UR8 ;  /* 0x00000008002d7c82 */ /* 0x000fca0008000000 */
[----:B------:R-:W3:Y:S01]  /*0f70*/  F2I.U32.TRUNC.NTZ R2, R2 ;  /* 0x0000000200027305 */ /* 0x000ee2000020f000 */
[----:B--2---:R-:W-:Y:S02]  /*0f80*/  R2UR UR4, R3 ;  /* 0x00000000030472ca */ /* 0x004fe400000e0000 */
[----:B---3--:R-:W-:Y:S02]  /*0f90*/  R2UR UR6, R2 ;  /* 0x00000000020672ca */ /* 0x008fe400000e0000 */
[----:B------:R-:W-:-:S09]  /*0fa0*/  PRMT R2, RZ, 0x7610, R2 ;  /* 0x00007610ff027816 */ /* 0x000fd20000000002 */
[----:B------:R-:W-:-:S04]  /*0fb0*/  UIADD3 UR5, UPT, UPT, -UR4, URZ, URZ ;  /* 0x000000ff04057290 */ /* 0x000fc8000fffe1ff */
[----:B------:R-:W-:Y:S02]  /*0fc0*/  UIMAD UR60, UR60, UR5, UR7 ;  /* 0x000000053c3c72a4 */ /* 0x000fe4000f8e0207 */
[----:B------:R-:W-:-:S04]  /*0fd0*/  UIADD3 UR4, UPT, UPT, -UR6, URZ, URZ ;  /* 0x000000ff06047290 */ /* 0x000fc8000fffe1ff */
[----:B------:R-:W-:Y:S01]  /*0fe0*/  UIMAD UR57, UR57, UR4, UR8 ;  /* 0x00000004393972a4 */ /* 0x000fe2000f8e0208 */
[----:B-1----:R-:W-:Y:S11]  /*0ff0*/  BRA.U UP4, `(.L_x_17) ;  /* 0x0000000104247547 */ /* 0x002ff6000b800000 */
[----:B------:R-:W-:Y:S02]  /*1000*/  UISETP.NE.AND UP0, UPT, UR57, URZ, UPT ;  /* 0x000000ff3900728c */ /* 0x000fe4000bf05270 */
[----:B------:R-:W-:Y:S02]  /*1010*/  UISETP.NE.AND UP1, UPT, UR57, 0x1, UPT ;  /* 0x000000013900788c */ /* 0x000fe4000bf25270 */
[----:B------:R-:W-:Y:S02]  /*1020*/  UISETP.EQ.OR UP0, UPT, UR60, URZ, !UP0 ;  /* 0x000000ff3c00728c */ /* 0x000fe4000c702670 */
[----:B------:R-:W-:Y:S02]  /*1030*/  USEL UR4, URZ, 0x2, UP1 ;  /* 0x00000002ff047887 */ /* 0x000fe40008800000 */
[----:B------:R-:W-:Y:S02]  /*1040*/  USEL UR5, URZ, 0x1, !UP0 ;  /* 0x00000001ff057887 */ /* 0x000fe4000c000000 */
[----:B------:R-:W-:-:S04]  /*1050*/  UISETP.NE.AND UP0, UPT, UR60, URZ, UPT ;  /* 0x000000ff3c00728c */ /* 0x000fc8000bf05270 */
[----:B------:R-:W-:-:S04]  /*1060*/  USEL UR4, UR4, 0x2, UP0 ;  /* 0x0000000204047887 */ /* 0x000fc80008000000 */
[----:B------:R-:W-:-:S06]  /*1070*/  UIADD3 UR4, UPT, UPT, UR5, UR4, URZ ;  /* 0x0000000405047290 */ /* 0x000fcc000fffe0ff */
[----:B------:R-:W-:Y:S02]  /*1080*/  MOV R2, UR4 ;  /* 0x0000000400027c02 */ /* 0x000fe40008000f00 */
.L_x_17:
[----:B------:R-:W-:Y:S05]  /*1090*/  BRA.U !UP2, `(.L_x_18) ;  /* 0x000000010ad47547 */ /* 0x000fea000b800000 */
[----:B------:R-:W1:Y:S01]  /*10a0*/  LDCU.128 UR12, c[0x0][0xb10] ;  /* 0x00016200ff0c77ac */ /* 0x000e620008000c00 */
[----:B------:R-:W2:Y:S01]  /*10b0*/  LDCU UR6, c[0x0][0x370] ;  /* 0x00006e00ff0677ac */ /* 0x000ea20008000800 */
[----:B------:R-:W3:Y:S01]  /*10c0*/  LDCU UR5, c[0x0][0x374] ;  /* 0x00006e80ff0577ac */ /* 0x000ee20008000800 */
[----:B------:R-:W4:Y:S01]  /*10d0*/  LDCU UR25, c[0x0][0xb0c] ;  /* 0x00016180ff1977ac */ /* 0x000f220008000800 */
[----:B------:R-:W4:Y:S01]  /*10e0*/  LDCU UR4, c[0x0][0xb20] ;  /* 0x00016400ff0477ac */ /* 0x000f220008000800 */
[----:B------:R-:W4:Y:S01]  /*10f0*/  LDCU.64 UR8, c[0x0][0xb28] ;  /* 0x00016500ff0877ac */ /* 0x000f220008000a00 */
[----:B-1----:R-:W-:Y:S02]  /*1100*/  UISETP.NE.AND UP0, UPT, UR14, 0x1, UPT ;  /* 0x000000010e00788c */ /* 0x002fe4000bf05270 */
[----:B---3--:R-:W-:Y:S02]  /*1110*/  UIMAD.WIDE.U32 UR10, UR5, UR15, URZ ;  /* 0x0000000f050a72a5 */ /* 0x008fe4000f8e00ff */
[----:B--2---:R-:W-:-:S02]  /*1120*/  UIMAD.WIDE.U32 UR18, UR6, UR12, URZ ;  /* 0x0000000c061272a5 */ /* 0x004fc4000f8e00ff */
[----:B----4-:R-:W-:Y:S02]  /*1130*/  UISETP.NE.AND UP1, UPT, UR25, 0x1, UPT ;  /* 0x000000011900788c */ /* 0x010fe4000bf25270 */
[----:B------:R-:W-:Y:S01]  /*1140*/  UISETP.NE.AND UP2, UPT, UR23, 0x1, UPT ;  /* 0x000000011700788c */ /* 0x000fe2000bf45270 */
[----:B------:R-:W-:Y:S02]  /*1150*/  UMOV UR10, UR11 ;  /* 0x0000000b000a7c82 */ /* 0x000fe40008000000 */
[----:B------:R-:W-:Y:S01]  /*1160*/  UMOV UR18, UR19 ;  /* 0x0000001300127c82 */ /* 0x000fe20008000000 */
[----:B------:R-:W-:Y:S02]  /*1170*/  @UP0 USHF.R.U32.HI UR5, URZ, UR4, UR10 ;  /* 0x00000004ff050299 */ /* 0x000fe4000801160a */
[----:B------:R-:W-:Y:S02]  /*1180*/  UIMAD.WIDE.U32 UR20, UR45, UR15, URZ ;  /* 0x0000000f2d1472a5 */ /* 0x000fe4000f8e00ff */
[----:B------:R-:W-:-:S02]  /*1190*/  UIMAD.WIDE.U32 UR10, UR5, UR8, URZ ;  /* 0x00000008050a72a5 */ /* 0x000fc4000f8e00ff */
[----:B------:R-:W-:Y:S02]  /*11a0*/  @UP1 USHF.R.U32.HI UR6, URZ, UR13, UR18 ;  /* 0x0000000dff061299 */ /* 0x000fe40008011612 */
[----:B------:R-:W-:Y:S02]  /*11b0*/  UIMAD.WIDE.U32 UR16, UR46, UR12, URZ ;  /* 0x0000000c2e1072a5 */ /* 0x000fe4000f8e00ff */
[----:B------:R-:W-:Y:S01]  /*11c0*/  UIMAD.WIDE.U32 UR18, UR6, UR8, URZ ;  /* 0x00000008061272a5 */ /* 0x000fe2000f8e00ff */
[----:B------:R-:W-:Y:S01]  /*11d0*/  UMOV UR20, UR21 ;  /* 0x0000001500147c82 */ /* 0x000fe20008000000 */
[----:B------:R-:W-:Y:S01]  /*11e0*/  UMOV UR10, UR11 ;  /* 0x0000000b000a7c82 */ /* 0x000fe20008000000 */
[----:B------:R-:W-:Y:S02]  /*11f0*/  USHF.R.U32.HI UR20, URZ, UR4, UR20 ;  /* 0x00000004ff147299 */ /* 0x000fe40008011614 */
[----:B------:R-:W-:Y:S02]  /*1200*/  @UP2 USHF.R.U32.HI UR5, URZ, UR9, UR10 ;  /* 0x00000009ff052299 */ /* 0x000fe4000801160a */
[----:B------:R-:W-:Y:S01]  /*1210*/  UMOV UR7, UR19 ;  /* 0x0000001300077c82 */ /* 0x000fe20008000000 */
[----:B------:R-:W-:Y:S01]  /*1220*/  UMOV UR16, UR17 ;  /* 0x0000001100107c82 */ /* 0x000fe20008000000 */
[----:B------:R-:W-:-:S02]  /*1230*/  @UP2 USHF.R.U32.HI UR6, URZ, UR9, UR7 ;  /* 0x00000009ff062299 */ /* 0x000fc40008011607 */
[----:B------:R-:W-:Y:S02]  /*1240*/  USHF.R.U32.HI UR13, URZ, UR13, UR16 ;  /* 0x0000000dff0d7299 */ /* 0x000fe40008011610 */
[----:B------:R-:W-:Y:S02]  /*1250*/  USEL UR4, UR45, UR20, !UP0 ;  /* 0x000000142d047287 */ /* 0x000fe4000c000000 */
[----:B------:R-:W-:Y:S02]  /*1260*/  UIMAD UR7, UR5, UR23, URZ ;  /* 0x00000017050772a4 */ /* 0x000fe4000f8e02ff */
[----:B------:R-:W-:Y:S02]  /*1270*/  USEL UR5, UR46, UR13, !UP1 ;  /* 0x0000000d2e057287 */ /* 0x000fe4000c800000 */
[----:B------:R-:W-:Y:S02]  /*1280*/  UIMAD UR12, UR6, UR23, URZ ;  /* 0x00000017060c72a4 */ /* 0x000fe4000f8e02ff */
[----:B------:R-:W-:-:S02]  /*1290*/  UISETP.GE.AND UP0, UPT, UR4, UR7, UPT ;  /* 0x000000070400728c */ /* 0x000fc4000bf06270 */
[----:B------:R-:W-:Y:S02]  /*12a0*/  UIMAD.WIDE.U32 UR10, UR4, UR8, URZ ;  /* 0x00000008040a72a5 */ /* 0x000fe4000f8e00ff */
[----:B------:R-:W-:Y:S02]  /*12b0*/  UISETP.GE.OR UP0, UPT, UR5, UR12, UP0 ;  /* 0x0000000c0500728c */ /* 0x000fe40008706670 */
[----:B------:R-:W-:Y:S02]  /*12c0*/  UIMAD.WIDE.U32 UR12, UR5, UR8, URZ ;  /* 0x00000008050c72a5 */ /* 0x000fe4000f8e00ff */
[----:B------:R-:W-:Y:S01]  /*12d0*/  UIADD3 UR10, UPT, UPT, -UR4, URZ, URZ ;  /* 0x000000ff040a7290 */ /* 0x000fe2000fffe1ff */
[----:B------:R-:W-:Y:S01]  /*12e0*/  UMOV UR8, UR11 ;  /* 0x0000000b00087c82 */ /* 0x000fe20008000000 */
[----:B------:R-:W-:Y:S02]  /*12f0*/  UIADD3 UR11, UPT, UPT, -UR5, URZ, URZ ;  /* 0x000000ff050b7290 */ /* 0x000fe4000fffe1ff */
[----:B------:R-:W-:-:S03]  /*1300*/  USHF.R.U32.HI UR8, URZ, UR9, UR8 ;  /* 0x00000009ff087299 */ /* 0x000fc60008011608 */
[----:B------:R-:W-:Y:S01]  /*1310*/  @!UP0 UMOV UR7, UR13 ;  /* 0x0000000d00078c82 */ /* 0x000fe20008000000 */
[----:B------:R-:W-:Y:S02]  /*1320*/  UIMAD UR45, UR14, UR10, UR45 ;  /* 0x0000000a0e2d72a4 */ /* 0x000fe4000f8e022d */
[----:B------:R-:W-:Y:S02]  /*1330*/  USEL UR8, UR4, UR8, !UP2 ;  /* 0x0000000804087287 */ /* 0x000fe4000d000000 */
[----:B------:R-:W-:Y:S02]  /*1340*/  @!UP0 USHF.R.U32.HI UR7, URZ, UR9, UR7 ;  /* 0x00000009ff078299 */ /* 0x000fe40008011607 */
[----:B------:R-:W-:Y:S02]  /*1350*/  UIADD3 UR9, UPT, UPT, -UR8, URZ, URZ ;  /* 0x000000ff08097290 */ /* 0x000fe4000fffe1ff */
[----:B------:R-:W-:Y:S02]  /*1360*/  @!UP0 USEL UR7, UR5, UR7, !UP2 ;  /* 0x0000000705078287 */ /* 0x000fe4000d000000 */
[----:B------:R-:W-:-:S02]  /*1370*/  UIMAD UR9, UR23, UR9, UR4 ;  /* 0x00000009170972a4 */ /* 0x000fc4000f8e0204 */
[----:B------:R-:W-:Y:S02]  /*1380*/  @!UP0 UIADD3 UR8, UPT, UPT, UR8, -UR7, URZ ;  /* 0x8000000708088290 */ /* 0x000fe4000fffe0ff */
[----:B------:R-:W-:Y:S02]  /*1390*/  @!UP0 UIMAD UR6, UR9, UR6, UR7 ;  /* 0x00000006090682a4 */ /* 0x000fe4000f8e0207 */
[----:B------:R-:W-:Y:S02]  /*13a0*/  @!UP0 UIMAD UR4, UR8, UR23, UR5 ;  /* 0x00000017080482a4 */ /* 0x000fe4000f8e0205 */
[----:B------:R-:W-:Y:S02]  /*13b0*/  UIMAD UR46, UR25, UR11, UR46 ;  /* 0x0000000b192e72a4 */ /* 0x000fe4000f8e022e */
[----:B------:R-:W-:Y:S01]  /*13c0*/  UIMAD UR45, UR4, UR14, UR45 ;  /* 0x0000000e042d72a4 */ /* 0x000fe2000f8e022d */
[----:B------:R-:W-:Y:S02]  /*13d0*/  @!UP0 UMOV UR5, UR6 ;  /* 0x0000000600058c82 */ /* 0x000fe40008000000 */
[----:B------:R-:W-:-:S12]  /*13e0*/  UIMAD UR46, UR5, UR25, UR46 ;  /* 0x00000019052e72a4 */ /* 0x000fd8000f8e022e */
.L_x_18:
[----:B------:R-:W-:Y:S02]  /*13f0*/  UISETP.NE.AND UP1, UPT, UR26, 0x1, UPT ;  /* 0x000000011a00788c */ /* 0x000fe4000bf25270 */
[----:B------:R-:W-:Y:S02]  /*1400*/  UISETP.NE.AND UP0, UPT, UR22, 0x2, UPT ;  /* 0x000000021600788c */ /* 0x000fe4000bf05270 */
[----:B------:R-:W-:-:S05]  /*1410*/  ULOP3.LUT UR24, UR24, 0x800, URZ, 0xc0, !UPT ;  /* 0x0000080018187892 */ /* 0x000fca000f8ec0ff */
[----:B------:R-:W-:Y:S07]  /*1420*/  BRA.U UP1, `(.L_x_19) ;  /* 0x0000000101447547 */ /* 0x000fee000b800000 */
[----:B------:R-:W1:Y:S01]  /*1430*/  LDCU.128 UR8, c[0x0][0xb10] ;  /* 0x00016200ff0877ac */ /* 0x000e620008000c00 */
[----:B------:R-:W2:Y:S01]  /*1440*/  LDCU UR12, c[0x0][0xb0c] ;  /* 0x00016180ff0c77ac */ /* 0x000ea20008000800 */
[----:B------:R-:W3:Y:S01]  /*1450*/  LDCU UR13, c[0x0][0xb20] ;  /* 0x00016400ff0d77ac */ /* 0x000ee20008000800 */
[----:B-1----:R-:W-:Y:S02]  /*1460*/  UIMAD.WIDE.U32 UR6, UR46, UR8, URZ ;  /* 0x000000082e0672a5 */ /* 0x002fe4000f8e00ff */
[----:B------:R-:W-:Y:S02]  /*1470*/  UIMAD.WIDE.U32 UR4, UR45, UR11, URZ ;  /* 0x0000000b2d0472a5 */ /* 0x000fe4000f8e00ff */
[----:B--2---:R-:W-:Y:S02]  /*1480*/  UISETP.NE.AND UP2, UPT, UR12, 0x1, UPT ;  /* 0x000000010c00788c */ /* 0x004fe4000bf45270 */
[----:B------:R-:W-:Y:S01]  /*1490*/  UISETP.NE.AND UP1, UPT, UR10, 0x1, UPT ;  /* 0x000000010a00788c */ /* 0x000fe2000bf25270 */
[----:B------:R-:W-:-:S02]  /*14a0*/  UMOV UR6, UR7 ;  /* 0x0000000700067c82 */ /* 0x000fc40008000000 */
[----:B------:R-:W-:Y:S01]  /*14b0*/  UMOV UR4, UR5 ;  /* 0x0000000500047c82 */ /* 0x000fe20008000000 */
[----:B------:R-:W-:Y:S02]  /*14c0*/  USHF.R.U32.HI UR6, URZ, UR9, UR6 ;  /* 0x00000009ff067299 */ /* 0x000fe40008011606 */
[----:B---3--:R-:W-:Y:S02]  /*14d0*/  USHF.R.U32.HI UR4, URZ, UR13, UR4 ;  /* 0x0000000dff047299 */ /* 0x008fe40008011604 */
[----:B------:R-:W-:Y:S02]  /*14e0*/  USEL UR5, UR46, UR6, !UP2 ;  /* 0x000000062e057287 */ /* 0x000fe4000d000000 */
[----:B------:R-:W-:-:S04]  /*14f0*/  USEL UR4, UR45, UR4, !UP1 ;  /* 0x000000042d047287 */ /* 0x000fc8000c800000 */
[----:B------:R-:W-:Y:S02]  /*1500*/  UIADD3 UR6, UPT, UPT, UR5, -UR4, URZ ;  /* 0x8000000405067290 */ /* 0x000fe4000fffe0ff */
[----:B------:R-:W-:Y:S02]  /*1510*/  UIADD3 UR4, UPT, UPT, -UR5, UR4, URZ ;  /* 0x0000000405047290 */ /* 0x000fe4000fffe1ff */
[----:B------:R-:W-:Y:S02]  /*1520*/  UIMAD UR45, UR6, UR10, UR45 ;  /* 0x0000000a062d72a4 */ /* 0x000fe4000f8e022d */
[----:B------:R-:W-:-:S12]  /*1530*/  UIMAD UR46, UR4, UR12, UR46 ;  /* 0x0000000c042e72a4 */ /* 0x000fd8000f8e022e */
.L_x_19:
[----:B------:R-:W-:Y:S05]  /*1540*/  BRA.U !UP5, `(.L_x_20) ;  /* 0x000000010d0c7547 */ /* 0x000fea000b800000 */
[----:B------:R-:W-:Y:S01]  /*1550*/  UCGABAR_WAIT ;  /* 0x0000000000007dc7 */ /* 0x000fe20008000000 */
[----:B------:R-:W-:Y:S01]  /*1560*/  CCTL.IVALL ;  /* 0x00000000ff00798f */ /* 0x000fe20002000000 */
[----:B------:R-:W-:Y:S05]  /*1570*/  BRA `(.L_x_21) ;  /* 0x0000000000047947 */ /* 0x000fea0003800000 */
.L_x_20:
[----:B------:R-:W-:Y:S06]  /*1580*/  BAR.SYNC.DEFER_BLOCKING 0x0 ;  /* 0x0000000000007b1d */ /* 0x000fec0000010000 */
.L_x_21:
[----:B------:R-:W-:Y:S05]  /*1590*/  BRA.U UP0, `(.L_x_22) ;  /* 0x0000001100987547 */ /* 0x000fea000b800000 */
[----:B------:R-:W1:Y:S01]  /*15a0*/  LDCU UR6, c[0x0][0x38c] ;  /* 0x00007180ff0677ac */ /* 0x000e620008000800 */
[----:B------:R-:W-:Y:S01]  /*15b0*/  PLOP3.LUT P1, PT, PT, PT, UP3, 0x80, 0x8 ;  /* 0x000000000008781c */ /* 0x000fe20003f2f038 */
[----:B------:R-:W-:Y:S01]  /*15c0*/  IMAD.MOV.U32 R12, RZ, RZ, 0x1 ;  /* 0x00000001ff0c7424 */ /* 0x000fe200078e00ff */
[----:B------:R-:W-:Y:S01]  /*15d0*/  ISETP.EQ.OR P2, PT, R0, RZ, P3 ;  /* 0x000000ff0000720c */ /* 0x000fe20001f42670 */
[----:B------:R-:W-:Y:S01]  /*15e0*/  UISETP.NE.AND UP1, UPT, UR22, URZ, UPT ;  /* 0x000000ff1600728c */ /* 0x000fe2000bf25270 */
[----:B------:R-:W-:Y:S02]  /*15f0*/  PLOP3.LUT P1, PT, P1, PT, PT, 0x8, 0x80 ;  /* 0x000000000080781c */ /* 0x000fe40000f2e170 */
[----:B------:R-:W-:Y:S01]  /*1600*/  CS2R R10, SRZ ;  /* 0x00000000000a7805 */ /* 0x000fe2000001ff00 */
[----:B------:R-:W-:Y:S01]  /*1610*/  IMAD.MOV.U32 R9, RZ, RZ, RZ ;  /* 0x000000ffff097224 */ /* 0x000fe200078e00ff */
[----:B------:R-:W2:Y:S01]  /*1620*/  LDCU UR39, c[0x0][0x370] ;  /* 0x00006e00ff2777ac */ /* 0x000ea20008000800 */
[----:B------:R-:W-:Y:S01]  /*1630*/  IMAD.MOV.U32 R8, RZ, RZ, 0x1 ;  /* 0x00000001ff087424 */ /* 0x000fe200078e00ff */
[----:B------:R-:W3:Y:S01]  /*1640*/  LDCU.64 UR28, c[0x0][0x348] ;  /* 0x00006900ff1c77ac */ /* 0x000ee20008000a00 */
[----:B------:R-:W-:-:S02]  /*1650*/  USHF.R.U32.HI UR44, URZ, 0x5, UR24 ;  /* 0x00000005ff2c7899 */ /* 0x000fc40008011618 */
[----:B-1----:R-:W-:Y:S02]  /*1660*/  UIADD3 UR5, UPT, UPT, UR6, 0x1f, URZ ;  /* 0x0000001f06057890 */ /* 0x002fe4000fffe0ff */
[----:B------:R-:W-:Y:S02]  /*1670*/  UIADD3 UR47, UPT, UPT, UR6, 0x3e, URZ ;  /* 0x0000003e062f7890 */ /* 0x000fe4000fffe0ff */
[----:B------:R-:W-:Y:S01]  /*1680*/  USHF.R.S32.HI UR4, URZ, 0x1f, UR5 ;  /* 0x0000001fff047899 */ /* 0x000fe20008011405 */
[----:B------:R-:W1:Y:S03]  /*1690*/  LDCU UR38, c[0x0][0x374] ;  /* 0x00006e80ff2677ac */ /* 0x000e660008000800 */
[----:B------:R-:W-:Y:S02]  /*16a0*/  ULEA.HI UR4, UR4, UR5, URZ, 0x5 ;  /* 0x0000000504047291 */ /* 0x000fe4000f8f28ff */
[----:B------:R-:W-:-:S02]  /*16b0*/  USEL UR25, UR34, 0x2, UP1 ;  /* 0x0000000222197887 */ /* 0x000fc40008800000 */
[----:B------:R-:W-:Y:S02]  /*16c0*/  USHF.R.S32.HI UR42, URZ, 0x5, UR4 ;  /* 0x00000005ff2a7899 */ /* 0x000fe40008011404 */
[----:B------:R-:W-:Y:S02]  /*16d0*/  UIADD3 UR4, UPT, UPT, UR6, -0x1, URZ ;  /* 0xffffffff06047890 */ /* 0x000fe4000fffe0ff */
[----:B------:R-:W-:Y:S02]  /*16e0*/  UISETP.LT.U32.AND UP0, UPT, UR42, 0x3, UPT ;  /* 0x000000032a00788c */ /* 0x000fe4000bf01070 */
[----:B------:R-:W-:Y:S02]  /*16f0*/  UISETP.GE.U32.AND UP2, UPT, UR4, -0x3f, UPT ;  /* 0xffffffc10400788c */ /* 0x000fe4000bf46070 */
[----:B------:R-:W-:Y:S01]  /*1700*/  USEL UR41, UR42, 0x3, UP0 ;  /* 0x000000032a297887 */ /* 0x000fe20008000000 */
[----:B------:R-:W-:-:S03]  /*1710*/  UMOV UR5, URZ ;  /* 0x000000ff00057c82 */ /* 0x000fc60008000000 */
[----:B------:R-:W-:Y:S02]  /*1720*/  UIADD3 UR21, UPT, UPT, UR41, -0x1, URZ ;  /* 0xffffffff29157890 */ /* 0x000fe4000fffe0ff */
[----:B------:R-:W-:-:S03]  /*1730*/  UIADD3 UR43, UPT, UPT, UR42, -UR41, URZ ;  /* 0x800000292a2b7290 */ /* 0x000fc6000fffe0ff */
[----:B------:R-:W-:-:S04]  /*1740*/  @UP2 UIADD3 UR21, UPT, UPT, UR41, URZ, URZ ;  /* 0x000000ff29152290 */ /* 0x000fc8000fffe0ff */
[----:B-123--:R-:W-:-:S12]  /*1750*/  UIADD3 UR21, UPT, UPT, UR21, 0x1, URZ ;  /* 0x0000000115157890 */ /* 0x00efd8000fffe0ff */
.L_x_42:
[----:B------:R-:W-:Y:S01]  /*1760*/  UISETP.NE.AND UP0, UPT, UR48, URZ, UPT ;  /* 0x000000ff3000728c */ /* 0x000fe2000bf05270 */
[----:B------:R-:W1:Y:S08]  /*1770*/  S2UR UR48, SR_CgaCtaId ;  /* 0x00000000003079c3 */ /* 0x000e700000008800 */
[----:B------:R-:W-:Y:S05]  /*1780*/  BRA.U UP0, `(.L_x_23) ;  /* 0x0000000100347547 */ /* 0x000fea000b800000 */
[----:B------:R-:W2:Y:S01]  /*1790*/  S2R R0, SR_CgaCtaId ;  /* 0x0000000000007919 */ /* 0x000ea20000008800 */
[----:B------:R-:W-:-:S04]  /*17a0*/  MOV R2, 0x400 ;  /* 0x0000040000027802 */ /* 0x000fc80000000f00 */
[----:B--2---:R-:W-:Y:S02]  /*17b0*/  LEA R0, R0, R2, 0x18 ;  /* 0x0000000200007211 */ /* 0x004fe400078ec0ff */
[----:B------:R-:W-:-:S03]  /*17c0*/  SHF.L.U32 R2, R8, 0x1f, RZ ;  /* 0x0000001f08027819 */ /* 0x000fc600000006ff */
[----:B------:R-:W-:-:S04]  /*17d0*/  IMAD R0, R9, 0x8, R0 ;  /* 0x0000000809007824 */ /* 0x000fc800078e0200 */
[----:B------:R-:W2:Y:S02]  /*17e0*/  SYNCS.PHASECHK.TRANS64.TRYWAIT P0, [R0+URZ+0xc0], R2 ;  /* 0x0000c002000075a7 */ /* 0x000ea400080011ff */
[----:B--2---:R-:W-:Y:S05]  /*17f0*/  @!P0 BRA `(.L_x_24) ;  /* 0x0000005400ac8947 */ /* 0x004fea0003800000 */
.L_x_101:
[----:B------:R-:W-:Y:S01]  /*1800*/  VIADD R9, R9, 0x1 ;  /* 0x0000000109097836 */ /* 0x000fe20000000000 */
[----:B------:R2:W-:Y:S04]  /*1810*/  SYNCS.ARRIVE.TRANS64.A1T0 RZ, [R0+URZ+0xb0], RZ ;  /* 0x0000b0ff00ff79a7 */ /* 0x0005e800081000ff */
[----:B------:R-:W-:-:S04]  /*1820*/  ISETP.NE.AND P0, PT, R9, 0x2, PT ;  /* 0x000000020900780c */ /* 0x000fc80003f05270 */
[----:B------:R-:W-:Y:S02]  /*1830*/  SEL R9, R9, RZ, P0 ;  /* 0x000000ff09097207 */ /* 0x000fe40000000000 */
[----:B--2---:R-:W-:-:S04]  /*1840*/  SEL R0, RZ, 0x1, P0 ;  /* 0x00000001ff007807 */ /* 0x004fc80000000000 */
[----:B------:R-:W-:-:S07]  /*1850*/  LOP3.LUT R8, R8, R0, RZ, 0x3c, !PT ;  /* 0x0000000008087212 */ /* 0x000fce00078e3cff */
.L_x_23:
[----:B------:R-:W-:Y:S01]  /*1860*/  UMOV UR6, 0x400 ;  /* 0x0000040000067882 */ /* 0x000fe20000000000 */
[----:B------:R-:W-:Y:S01]  /*1870*/  SHF.L.U32 R0, R12, 0x1f, RZ ;  /* 0x0000001f0c007819 */ /* 0x000fe200000006ff */
[----:B-1----:R-:W-:Y:S02]  /*1880*/  ULEA UR6, UR48, UR6, 0x18 ;  /* 0x0000000630067291 */ /* 0x002fe4000f8ec0ff */
[----:B------:R-:W-:Y:S02]  /*1890*/  UISETP.GE.U32.AND UP0, UPT, UR47, 0x3f, UPT ;  /* 0x0000003f2f00788c */ /* 0x000fe4000bf06070 */
[----:B------:R-:W-:Y:S02]  /*18a0*/  ULEA UR4, UR5, UR6, 0x3 ;  /* 0x0000000605047291 */ /* 0x000fe4000f8e18ff */
[----:B------:R-:W-:Y:S02]  /*18b0*/  USHF.L.U32 UR11, UR45, 0x6, URZ ;  /* 0x000000062d0b7899 */ /* 0x000fe400080006ff */
[----:B------:R-:W-:Y:S01]  /*18c0*/  ULEA UR35, UR46, UR44, 0x7 ;  /* 0x0000002c2e237291 */ /* 0x000fe2000f8e38ff */
[----:B------:R-:W-:-:S04]  /*18d0*/  UMOV UR13, URZ ;  /* 0x000000ff000d7c82 */ /* 0x000fc80008000000 */
[----:B------:R1:W2:Y:S01]  /*18e0*/  SYNCS.PHASECHK.TRANS64.TRYWAIT P0, [UR4+0x18], R0 ;  /* 0x00001800ff0075a7 */ /* 0x0002a20008001104 */
[----:B------:R-:W-:Y:S06]  /*18f0*/  BRA.U !UP0, `(.L_x_25) ;  /* 0x0000000108bc7547 */ /* 0x000fec000b800000 */
[----:B------:R-:W-:Y:S01]  /*1900*/  UMOV UR7, URZ ;  /* 0x000000ff00077c82 */ /* 0x000fe20008000000 */
[----:B------:R-:W-:-:S05]  /*1910*/  UMOV UR4, UR5 ;  /* 0x0000000500047c82 */ /* 0x000fca0008000000 */
.L_x_31:
[----:B------:R-:W-:Y:S01]  /*1920*/  ULEA UR33, UR4, UR6, 0x3 ;  /* 0x0000000604217291 */ /* 0x000fe2000f8e18ff */
[----:B--2---:R-:W-:Y:S01]  /*1930*/  @!P3 MOV R2, 0x1800 ;  /* 0x000018000002b802 */ /* 0x004fe20000000f00 */
[----:B--2-4-:R-:W-:Y:S10]  /*1940*/  @P0 BRA `(.L_x_26) ;  /* 0x00000000000c0947 */ /* 0x014ff40003800000 */
[----:B------:R-:W-:-:S04]  /*1950*/  SHF.L.U32 R3, R12, 0x1f, RZ ;  /* 0x0000001f0c037819 */ /* 0x000fc800000006ff */
[----:B------:R-:W2:Y:S02]  /*1960*/  SYNCS.PHASECHK.TRANS64.TRYWAIT P0, [UR33+0x18], R3 ;  /* 0x00001803ff0075a7 */ /* 0x000ea40008001121 */
[----:B--2---:R-:W-:Y:S05]  /*1970*/  @!P0 BRA `(.L_x_27) ;  /* 0x0000005400608947 */ /* 0x004fea0003800000 */
.L_x_26:
[----:B------:R2:W-:Y:S01]  /*1980*/  @!P3 SYNCS.ARRIVE.TRANS64 RZ, [UR33], R2 ;  /* 0x00000002ffffb9a7 */ /* 0x0005e20008000021 */
[----:B------:R-:W-:-:S04]  /*1990*/  ULOP3.LUT UR5, UR25, 0x2, URZ, 0xfc, !UPT ;  /* 0x0000000219057892 */ /* 0x000fc8000f8efcff */
[----:B------:R-:W-:-:S09]  /*19a0*/  UISETP.NE.AND UP0, UPT, UR5, 0x2, UPT ;  /* 0x000000020500788c */ /* 0x000fd2000bf05270 */
[----:B------:R-:W-:Y:S05]  /*19b0*/  BRA.U UP0, `(.L_x_28) ;  /* 0x0000000100047547 */ /* 0x000fea000b800000 */
[----:B------:R-:W-:Y:S05]  /*19c0*/  BPT.TRAP 0x1 ;  /* 0x000000040000795c */ /* 0x000fea0000300000 */
.L_x_28:
[----:B------:R-:W-:Y:S04]  /*19d0*/  BSSY.RECONVERGENT B0, `(.L_x_29) ;  /* 0x0000003000007945 */ /* 0x000fe80003800200 */
[----:B------:R-:W-:Y:S05]  /*19e0*/  @P2 BRA `(.L_x_30) ;  /* 0x0000000000042947 */ /* 0x000fea0003800000 */
[----:B------:R-:W-:Y:S05]  /*19f0*/  BPT.TRAP 0x1 ;  /* 0x000000040000795c */ /* 0x000fea0000300000 */
.L_x_30:
[----:B------:R-:W-:Y:S05]  /*1a00*/  BSYNC.RECONVERGENT B0 ;  /* 0x0000000000007941 */ /* 0x000fea0003800200 */
.L_x_29:
[----:B------:R-:W-:Y:S02]  /*1a10*/  UIADD3 UR5, UPT, UPT, UR4, 0x1, URZ ;  /* 0x0000000104057890 */ /* 0x000fe4000fffe0ff */
[----:B------:R-:W-:Y:S02]  /*1a20*/  ULEA UR32, UR4, UR24, 0xc ;  /* 0x0000001804207291 */ /* 0x000fe4000f8e60ff */
[----:B------:R-:W-:Y:S02]  /*1a30*/  UISETP.NE.AND UP0, UPT, UR5, 0x3, UPT ;  /* 0x000000030500788c */ /* 0x000fe4000bf05270 */
[----:B------:R-:W-:Y:S02]  /*1a40*/  UIADD3 UR16, UP1, UPT, UR28, 0x80, URZ ;  /* 0x000000801c107890 */ /* 0x000fe4000ff3e0ff */
[----:B------:R-:W-:Y:S02]  /*1a50*/  USEL UR9, URZ, 0x1, UP0 ;  /* 0x00000001ff097887 */ /* 0x000fe40008000000 */
[----:B------:R-:W-:-:S02]  /*1a60*/  USEL UR5, UR5, URZ, UP0 ;  /* 0x000000ff05057287 */ /* 0x000fc40008000000 */
[----:B------:R-:W-:Y:S02]  /*1a70*/  UIADD3 UR14, UP0, UPT, UR28, 0x180, URZ ;  /* 0x000001801c0e7890 */ /* 0x000fe4000ff1e0ff */
[----:B------:R-:W-:Y:S01]  /*1a80*/  ULEA UR8, UR5, UR6, 0x3 ;  /* 0x0000000605087291 */ /* 0x000fe2000f8e18ff */
[----:B------:R-:W-:Y:S01]  /*1a90*/  LOP3.LUT R12, R12, UR9, RZ, 0x3c, !PT ;  /* 0x000000090c0c7c12 */ /* 0x000fe2000f8e3cff */
[----:B------:R-:W-:Y:S02]  /*1aa0*/  USHF.L.U32 UR34, UR7, 0x5, URZ ;  /* 0x0000000507227899 */ /* 0x000fe400080006ff */
[----:B------:R-:W-:Y:S01]  /*1ab0*/  UIADD3.X UR17, UPT, UPT, URZ, UR29, URZ, UP1, !UPT ;  /* 0x0000001dff117290 */ /* 0x000fe20008ffe4ff */
[----:B-1----:R-:W-:Y:S01]  /*1ac0*/  SHF.L.U32 R0, R12, 0x1f, RZ ;  /* 0x0000001f0c007819 */ /* 0x002fe200000006ff */
[----:B------:R-:W-:Y:S02]  /*1ad0*/  UIADD3 UR32, UPT, UPT, UR6, 0x4400, UR32 ;  /* 0x0000440006207890 */ /* 0x000fe4000fffe020 */
[----:B------:R-:W-:Y:S01]  /*1ae0*/  UIADD3.X UR15, UPT, UPT, URZ, UR29, URZ, UP0, !UPT ;  /* 0x0000001dff0f7290 */ /* 0x000fe200087fe4ff */
[----:B------:R3:W4:Y:S01]  /*1af0*/  SYNCS.PHASECHK.TRANS64.TRYWAIT P0, [UR8+0x18], R0 ;  /* 0x00001800ff0075a7 */ /* 0x0007220008001108 */
[----:B------:R-:W-:Y:S01]  /*1b00*/  ULEA UR8, UR4, UR6, 0xb ;  /* 0x0000000604087291 */ /* 0x000fe2000f8e58ff */
[----:B------:R-:W-:Y:S01]  /*1b10*/  UMOV UR13, 0x30000 ;  /* 0x00030000000d7882 */ /* 0x000fe20000000000 */
[----:B------:R-:W-:-:S02]  /*1b20*/  UMOV UR18, 0x0 ;  /* 0x0000000000127882 */ /* 0x000fc40000000000 */
[----:B------:R-:W-:Y:S01]  /*1b30*/  UIADD3 UR8, UPT, UPT, UR8, 0x7400, URZ ;  /* 0x0000740008087890 */ /* 0x000fe2000fffe0ff */
[----:B------:R-:W-:Y:S01]  /*1b40*/  UMOV UR19, 0x10000000 ;  /* 0x1000000000137882 */ /* 0x000fe20000000000 */
[----:B------:R-:W-:Y:S01]  /*1b50*/  UMOV UR12, UR36 ;  /* 0x00000024000c7c82 */ /* 0x000fe20008000000 */
[----:B------:R-:W-:Y:S01]  /*1b60*/  UMOV UR9, UR33 ;  /* 0x0000002100097c82 */ /* 0x000fe20008000000 */
[----:B------:R-:W-:Y:S01]  /*1b70*/  UMOV UR10, UR34 ;  /* 0x00000022000a7c82 */ /* 0x000fe20008000000 */
[----:B------:R1:W-:Y:S01]  /*1b80*/  UTMALDG.3D.MULTICAST [UR32], [UR16], UR13, desc[UR18] ;  /* 0x00001220100073b4 */ /* 0x0003e2000801180d */
[----:B------:R-:W-:Y:S01]  /*1b90*/  UIADD3 UR7, UPT, UPT, UR7, 0x1, URZ ;  /* 0x0000000107077890 */ /* 0x000fe2000fffe0ff */
[----:B------:R-:W-:-:S03]  /*1ba0*/  UMOV UR4, UR5 ;  /* 0x0000000500047c82 */ /* 0x000fc60008000000 */
[----:B------:R-:W-:Y:S01]  /*1bb0*/  UISETP.NE.AND UP0, UPT, UR7, UR21, UPT ;  /* 0x000000150700728c */ /* 0x000fe2000bf05270 */
[----:B------:R3:W-:Y:S01]  /*1bc0*/  UTMALDG.3D [UR8], [UR14], desc[UR18] ;  /* 0x000012080e0075b4 */ /* 0x0007e20008011000 */
[----:B-1----:R-:W-:-:S07]  /*1bd0*/  UMOV UR13, UR21 ;  /* 0x00000015000d7c82 */ /* 0x002fce0008000000 */
[----:B---3--:R-:W-:Y:S05]  /*1be0*/  BRA.U UP0, `(.L_x_31) ;  /* 0xfffffffd004c7547 */ /* 0x008fea000b83ffff */
.L_x_25:
[----:B------:R-:W-:Y:S01]  /*1bf0*/  ULEA UR4, UR5, UR6, 0x3 ;  /* 0x0000000605047291 */ /* 0x000fe2000f8e18ff */
[----:B-1----:R-:W-:Y:S01]  /*1c00*/  SHF.L.U32 R0, R12, 0x1f, RZ ;  /* 0x0000001f0c007819 */ /* 0x002fe200000006ff */
[----:B------:R-:W-:Y:S01]  /*1c10*/  @!P1 SYNCS.ARRIVE.TRANS64.A1T0 RZ, [UR6+0x48], RZ ;  /* 0x000048ffffff99a7 */ /* 0x000fe20008100006 */
[----:B------:R-:W-:-:S06]  /*1c20*/  UISETP.GT.AND UP0, UPT, UR42, UR41, UPT ;  /* 0x000000292a00728c */ /* 0x000fcc000bf04270 */
[----:B--2-4-:R1:W2:Y:S03]  /*1c30*/  SYNCS.PHASECHK.TRANS64.TRYWAIT P0, [UR4+0x18], R0 ;  /* 0x00001800ff0075a7 */ /* 0x0142a60008001104 */
[----:B------:R-:W-:Y:S05]  /*1c40*/  BRA.U !UP0, `(.L_x_32) ;  /* 0x0000000108c07547 */ /* 0x000fea000b800000 */
[----:B------:R-:W-:Y:S01]  /*1c50*/  UIADD3 UR26, UPT, UPT, UR43, UR13, URZ ;  /* 0x0000000d2b1a7290 */ /* 0x000fe2000fffe0ff */
[----:B------:R-:W-:-:S11]  /*1c60*/  UMOV UR4, UR5 ;  /* 0x0000000500047c82 */ /* 0x000fd60008000000 */
.L_x_38:
[----:B------:R-:W-:Y:S01]  /*1c70*/  ULEA UR17, UR4, UR6, 0x3 ;  /* 0x0000000604117291 */ /* 0x000fe2000f8e18ff */
[----:B--2---:R-:W-:Y:S01]  /*1c80*/  @!P3 MOV R2, 0x1800 ;  /* 0x000018000002b802 */ /* 0x004fe20000000f00 */
[----:B--2-4-:R-:W-:Y:S10]  /*1c90*/  @P0 BRA `(.L_x_33) ;  /* 0x00000000000c0947 */ /* 0x014ff40003800000 */
[----:B------:R-:W-:-:S04]  /*1ca0*/  SHF.L.U32 R3, R12, 0x1f, RZ ;  /* 0x0000001f0c037819 */ /* 0x000fc800000006ff */
[----:B------:R-:W2:Y:S02]  /*1cb0*/  SYNCS.PHASECHK.TRANS64.TRYWAIT P0, [UR17+0x18], R3 ;  /* 0x00001803ff0075a7 */ /* 0x000ea40008001111 */
[----:B--2---:R-:W-:Y:S05]  /*1cc0*/  @!P0 BRA `(.L_x_34) ;  /* 0x0000005000a48947 */ /* 0x004fea0003800000 */
.L_x_33:
[----:B------:R2:W-:Y:S01]  /*1cd0*/  @!P3 SYNCS.ARRIVE.TRANS64 RZ, [UR17], R2 ;  /* 0x00000002ffffb9a7 */ /* 0x0005e20008000011 */
[----:B------:R-:W-:-:S04]  /*1ce0*/  ULOP3.LUT UR5, UR25, 0x2, URZ, 0xfc, !UPT ;  /* 0x0000000219057892 */ /* 0x000fc8000f8efcff */
[----:B------:R-:W-:-:S09]  /*1cf0*/  UISETP.NE.AND UP0, UPT, UR5, 0x2, UPT ;  /* 0x000000020500788c */ /* 0x000fd2000bf05270 */
[----:B------:R-:W-:Y:S05]  /*1d00*/  BRA.U UP0, `(.L_x_35) ;  /* 0x0000000100047547 */ /* 0x000fea000b800000 */
[----:B------:R-:W-:Y:S05]  /*1d10*/  BPT.TRAP 0x1 ;  /* 0x000000040000795c */ /* 0x000fea0000300000 */
.L_x_35:
[----:B------:R-:W-:Y:S04]  /*1d20*/  BSSY.RECONVERGENT B0, `(.L_x_36) ;  /* 0x0000003000007945 */ /* 0x000fe80003800200 */
[----:B------:R-:W-:Y:S05]  /*1d30*/  @P2 BRA `(.L_x_37) ;  /* 0x0000000000042947 */ /* 0x000fea0003800000 */
[----:B------:R-:W-:Y:S05]  /*1d40*/  BPT.TRAP 0x1 ;  /* 0x000000040000795c */ /* 0x000fea0000300000 */
.L_x_37:
[----:B------:R-:W-:Y:S05]  /*1d50*/  BSYNC.RECONVERGENT B0 ;  /* 0x0000000000007941 */ /* 0x000fea0003800200 */
.L_x_36:
[----:B------:R-:W-:Y:S02]  /*1d60*/  UIADD3 UR5, UPT, UPT, UR4, 0x1, URZ ;  /* 0x0000000104057890 */ /* 0x000fe4000fffe0ff */
[----:B------:R-:W-:Y:S02]  /*1d70*/  ULEA UR16, UR4, UR24, 0xc ;  /* 0x0000001804107291 */ /* 0x000fe4000f8e60ff */
[----:B------:R-:W-:Y:S02]  /*1d80*/  UISETP.NE.AND UP0, UPT, UR5, 0x3, UPT ;  /* 0x000000030500788c */ /* 0x000fe4000bf05270 */
[----:B------:R-:W-:Y:S02]  /*1d90*/  UIADD3 UR22, UP1, UPT, UR28, 0x80, URZ ;  /* 0x000000801c167890 */ /* 0x000fe4000ff3e0ff */
[----:B------:R-:W-:Y:S02]  /*1da0*/  USEL UR8, URZ, 0x1, UP0 ;  /* 0x00000001ff087887 */ /* 0x000fe40008000000 */
[----:B------:R-:W-:-:S02]  /*1db0*/  USEL UR5, UR5, URZ, UP0 ;  /* 0x000000ff05057287 */ /* 0x000fc40008000000 */
[----:B------:R-:W-:Y:S02]  /*1dc0*/  UIADD3 UR14, UP0, UPT, UR28, 0x180, URZ ;  /* 0x000001801c0e7890 */ /* 0x000fe4000ff1e0ff */
[----:B------:R-:W-:Y:S01]  /*1dd0*/  LOP3.LUT R12, R12, UR8, RZ, 0x3c, !PT ;  /* 0x000000080c0c7c12 */ /* 0x000fe2000f8e3cff */
[----:B------:R-:W-:Y:S02]  /*1de0*/  ULEA UR7, UR5, UR6, 0x3 ;  /* 0x0000000605077291 */ /* 0x000fe4000f8e18ff */
[----:B------:R-:W-:Y:S01]  /*1df0*/  ULEA UR8, UR4, UR6, 0xb ;  /* 0x0000000604087291 */ /* 0x000fe2000f8e58ff */
[----:B-1----:R-:W-:Y:S01]  /*1e00*/  SHF.L.U32 R0, R12, 0x1f, RZ ;  /* 0x0000001f0c007819 */ /* 0x002fe200000006ff */
[----:B------:R-:W-:Y:S02]  /*1e10*/  USHF.L.U32 UR18, UR13, 0x5, URZ ;  /* 0x000000050d127899 */ /* 0x000fe400080006ff */
[----:B------:R-:W-:Y:S02]  /*1e20*/  UIADD3 UR16, UPT, UPT, UR6, 0x4400, UR16 ;  /* 0x0000440006107890 */ /* 0x000fe4000fffe010 */
[----:B------:R-:W-:Y:S01]  /*1e30*/  UIADD3.X UR23, UPT, UPT, URZ, UR29, URZ, UP1, !UPT ;  /* 0x0000001dff177290 */ /* 0x000fe20008ffe4ff */
[----:B------:R3:W4:Y:S01]  /*1e40*/  SYNCS.PHASECHK.TRANS64.TRYWAIT P0, [UR7+0x18], R0 ;  /* 0x00001800ff0075a7 */ /* 0x0007220008001107 */
[----:B------:R-:W-:-:S02]  /*1e50*/  UIADD3 UR8, UPT, UPT, UR8, 0x7400, URZ ;  /* 0x0000740008087890 */ /* 0x000fc4000fffe0ff */
[----:B------:R-:W-:Y:S01]  /*1e60*/  UIADD3.X UR15, UPT, UPT, URZ, UR29, URZ, UP0, !UPT ;  /* 0x0000001dff0f7290 */ /* 0x000fe200087fe4ff */
[----:B------:R-:W-:Y:S01]  /*1e70*/  UMOV UR7, 0x30000 ;  /* 0x0003000000077882 */ /* 0x000fe20000000000 */
[----:B------:R-:W-:Y:S01]  /*1e80*/  UMOV UR30, 0x0 ;  /* 0x00000000001e7882 */ /* 0x000fe20000000000 */
[----:B------:R-:W-:Y:S01]  /*1e90*/  UMOV UR31, 0x10000000 ;  /* 0x10000000001f7882 */ /* 0x000fe20000000000 */
[----:B------:R-:W-:Y:S01]  /*1ea0*/  UMOV UR19, UR35 ;  /* 0x0000002300137c82 */ /* 0x000fe20008000000 */
[----:B------:R-:W-:Y:S01]  /*1eb0*/  UMOV UR20, UR36 ;  /* 0x0000002400147c82 */ /* 0x000fe20008000000 */
[----:B------:R-:W-:Y:S01]  /*1ec0*/  UMOV UR12, UR36 ;  /* 0x00000024000c7c82 */ /* 0x000fe20008000000 */
[----:B------:R-:W-:Y:S01]  /*1ed0*/  UMOV UR9, UR17 ;  /* 0x0000001100097c82 */ /* 0x000fe20008000000 */
[----:B------:R-:W-:Y:S01]  /*1ee0*/  UMOV UR10, UR18 ;  /* 0x00000012000a7c82 */ /* 0x000fe20008000000 */
[----:B------:R3:W-:Y:S01]  /*1ef0*/  UTMALDG.3D.MULTICAST [UR16], [UR22], UR7, desc[UR30] ;  /* 0x00001e10160073b4 */ /* 0x0007e20008011807 */
[----:B------:R-:W-:Y:S01]  /*1f00*/  UIADD3 UR13, UPT, UPT, UR13, 0x1, URZ ;  /* 0x000000010d0d7890 */ /* 0x000fe2000fffe0ff */
[----:B------:R-:W-:-:S03]  /*1f10*/  UMOV UR4, UR5 ;  /* 0x0000000500047c82 */ /* 0x000fc60008000000 */
[----:B------:R-:W-:Y:S01]  /*1f20*/  UISETP.NE.AND UP0, UPT, UR13, UR26, UPT ;  /* 0x0000001a0d00728c */ /* 0x000fe2000bf05270 */
[----:B------:R3:W-:Y:S08]  /*1f30*/  UTMALDG.3D [UR8], [UR14], desc[UR30] ;  /* 0x00001e080e0075b4 */ /* 0x0007f00008011000 */
[----:B---3--:R-:W-:Y:S05]  /*1f40*/  BRA.U UP0, `(.L_x_38) ;  /* 0xfffffffd00487547 */ /* 0x008fea000b83ffff */
.L_x_32:
[C---:B------:R-:W-:Y:S01]  /*1f50*/  LEA R3, R11.reuse, UR6, 0x3 ;  /* 0x000000060b037c11 */ /* 0x040fe2000f8e18ff */
[----:B------:R-:W-:Y:S01]  /*1f60*/  NOP ;  /* 0x0000000000007918 */ /* 0x000fe20000000000 */
[----:B-1----:R-:W-:Y:S02]  /*1f70*/  SHF.L.U32 R0, R10, 0x1f, RZ ;  /* 0x0000001f0a007819 */ /* 0x002fe400000006ff */
[----:B------:R-:W-:Y:S02]  /*1f80*/  LEA R4, R11, UR6, 0x4 ;  /* 0x000000060b047c11 */ /* 0x000fe4000f8e20ff */
[----:B--2-4-:R-:W1:Y:S02]  /*1f90*/  SYNCS.PHASECHK.TRANS64.TRYWAIT P0, [R3+URZ+0x50], R0 ;  /* 0x00005000030075a7 */ /* 0x014e6400080011ff */
[----:B-1----:R-:W-:Y:S05]  /*1fa0*/  @!P0 BRA `(.L_x_39) ;  /* 0x0000005000048947 */ /* 0x002fea0003800000 */
.L_x_104:
[----:B------:R-:W2:Y:S01]  /*1fb0*/  LDS.128 R4, [R4+0xe0] ;  /* 0x0000e00004047984 */ /* 0x000ea20000000c00 */
[----:B------:R-:W-:Y:S01]  /*1fc0*/  UISETP.GE.AND UP0, UPT, UR40, 0x1, UPT ;  /* 0x000000012800788c */ /* 0x000fe2000bf06270 */
[----:B------:R-:W-:Y:S01]  /*1fd0*/  @!PT LDS RZ, [RZ] ;  /* 0x00000000fffff984 */ /* 0x000fe20000000800 */
[----:B------:R-:W-:Y:S01]  /*1fe0*/  @!PT LDS RZ, [RZ] ;  /* 0x00000000fffff984 */ /* 0x000fe20000000800 */
[----:B------:R-:W-:Y:S01]  /*1ff0*/  @!PT LDS RZ, [RZ] ;  /* 0x00000000fffff984 */ /* 0x000fe20000000800 */
[----:B------:R-:W-:Y:S01]  /*2000*/  @!PT LDS RZ, [RZ] ;  /* 0x00000000fffff984 */ /* 0x000fe20000000800 */
[----:B------:R3:W-:Y:S06]  /*2010*/  MEMBAR.ALL.CTA ;  /* 0x0000000000007992 */ /* 0x0007ec0000008000 */
[----:B---3--:R-:W3:Y:S01]  /*2020*/  FENCE.VIEW.ASYNC.S ;  /* 0x00000000000073c6 */ /* 0x008ee20000000000 */
[----:B--2---:R-:W-:-:S13]  /*2030*/  LOP3.LUT P0, RZ, R6, 0x1, RZ, 0xc0, !PT ;  /* 0x0000000106ff7812 */ /* 0x004fda000780c0ff */
[----:B---3--:R-:W-:Y:S01]  /*2040*/  VOTEU.ANY UP1, P0 ;  /* 0x0000000000ff7886 */ /* 0x008fe20000020100 */
[----:B------:R-:W-:-:S13]  /*2050*/  PLOP3.LUT P0, PT, PT, PT, UP1, 0x80, 0x8 ;  /* 0x000000000008781c */ /* 0x000fda0003f0f018 */
[----:B-1----:R-:W-:Y:S02]  /*2060*/  @P0 LOP3.LUT R0, R5, 0xffff, RZ, 0xc0, !PT ;  /* 0x0000ffff05000812 */ /* 0x002fe400078ec0ff */
[----:B------:R-:W-:Y:S02]  /*2070*/  @P0 MOV R2, R4 ;  /* 0x0000000400020202 */ /* 0x000fe40000000f00 */
[----:B------:R-:W-:Y:S01]  /*2080*/  @P0 R2UR UR7, R0 ;  /* 0x00000000000702ca */ /* 0x000fe200000e0000 */
[----:B------:R-:W-:Y:S01]  /*2090*/  VIADD R0, R3, 0x60 ;  /* 0x0000006003007836 */ /* 0x000fe20000000000 */
[----:B------:R-:W-:Y:S02]  /*20a0*/  @P0 SHF.R.U32.HI R4, RZ, 0x10, R5 ;  /* 0x00000010ff040819 */ /* 0x000fe40000011605 */
[----:B------:R-:W-:Y:S02]  /*20b0*/  @P0 R2UR UR8, R2 ;  /* 0x00000000020802ca */ /* 0x000fe400000e0000 */
[----:B------:R-:W-:-:S02]  /*20c0*/  PRMT R0, RZ, 0x654, R0 ;  /* 0x00000654ff007816 */ /* 0x000fc40000000000 */
[----:B------:R-:W-:Y:S02]  /*20d0*/  @P0 R2UR UR4, R4 ;  /* 0x00000000040402ca */ /* 0x000fe400000e0000 */
[----:B------:R1:W-:Y:S03]  /*20e0*/  SYNCS.ARRIVE.TRANS64.RED.A1T0 RZ, [R0+URZ], RZ ;  /* 0x000000ff00ff79a7 */ /* 0x0003e600081004ff */
[----:B------:R-:W-:-:S04]  /*20f0*/  @UP1 UMOV UR27, UR7 ;  /* 0x00000007001b1c82 */ /* 0x000fc80008000000 */
[----:B------:R-:W-:-:S04]  /*2100*/  @UP1 UMOV UR37, UR8 ;  /* 0x0000000800251c82 */ /* 0x000fc80008000000 */
[----:B------:R-:W-:Y:S01]  /*2110*/  @UP1 UMOV UR36, UR4 ;  /* 0x0000000400241c82 */ /* 0x000fe20008000000 */
[----:B------:R-:W-:Y:S05]  /*2120*/  BRA.U !UP0, `(.L_x_40) ;  /* 0x0000000108d47547 */ /* 0x000fea000b800000 */
[----:B------:R-:W2:Y:S01]  /*2130*/  LDCU.128 UR12, c[0x0][0xb10] ;  /* 0x00016200ff0c77ac */ /* 0x000ea20008000c00 */
[----:B------:R-:W3:Y:S01]  /*2140*/  LDCU UR26, c[0x0][0xb20] ;  /* 0x00016400ff1a77ac */ /* 0x000ee20008000800 */
[----:B------:R-:W4:Y:S01]  /*2150*/  LDCU UR20, c[0x0][0xb0c] ;  /* 0x00016180ff1477ac */ /* 0x000f220008000800 */
[----:B------:R-:W1:Y:S01]  /*2160*/  LDCU.64 UR10, c[0x0][0xb28] ;  /* 0x00016500ff0a77ac */ /* 0x000e620008000a00 */
[----:B------:R-:W-:Y:S02]  /*2170*/  UISETP.NE.AND UP3, UPT, UR40, 0x1, UPT ;  /* 0x000000012800788c */ /* 0x000fe4000bf65270 */
[----:B--2---:R-:W-:Y:S02]  /*2180*/  UIMAD.WIDE.U32 UR16, UR38, UR15, URZ ;  /* 0x0000000f261072a5 */ /* 0x004fe4000f8e00ff */
[----:B------:R-:W-:Y:S02]  /*2190*/  UIMAD.WIDE.U32 UR8, UR39, UR12, URZ ;  /* 0x0000000c270872a5 */ /* 0x000fe4000f8e00ff */
[----:B------:R-:W-:-:S02]  /*21a0*/  UISETP.NE.AND UP0, UPT, UR14, 0x1, UPT ;  /* 0x000000010e00788c */ /* 0x000fc4000bf05270 */
[----:B------:R-:W-:Y:S01]  /*21b0*/  UIMAD.WIDE.U32 UR22, UR27, UR15, URZ ;  /* 0x0000000f1b1672a5 */ /* 0x000fe2000f8e00ff */
[----:B------:R-:W-:Y:S02]  /*21c0*/  UMOV UR16, UR17 ;  /* 0x0000001100107c82 */ /* 0x000fe40008000000 */
[----:B------:R-:W-:Y:S01]  /*21d0*/  UMOV UR8, UR9 ;  /* 0x0000000900087c82 */ /* 0x000fe20008000000 */
[----:B---3--:R-:W-:Y:S02]  /*21e0*/  USHF.R.U32.HI UR16, URZ, UR26, UR16 ;  /* 0x0000001aff107299 */ /* 0x008fe40008011610 */
[----:B----4-:R-:W-:Y:S02]  /*21f0*/  UISETP.NE.AND UP2, UPT, UR20, 0x1, UPT ;  /* 0x000000011400788c */ /* 0x010fe4000bf45270 */
[----:B------:R-:W-:Y:S02]  /*2200*/  USHF.R.U32.HI UR8, URZ, UR13, UR8 ;  /* 0x0000000dff087299 */ /* 0x000fe40008011608 */
[----:B------:R-:W-:-:S02]  /*2210*/  USEL UR7, UR38, UR16, !UP0 ;  /* 0x0000001026077287 */ /* 0x000fc4000c000000 */
[----:B------:R-:W-:Y:S02]  /*2220*/  USEL UR8, UR39, UR8, !UP2 ;  /* 0x0000000827087287 */ /* 0x000fe4000d000000 */
[----:B-1----:R-:W-:Y:S01]  /*2230*/  UIMAD.WIDE.U32 UR16, UR7, UR10, URZ ;  /* 0x0000000a071072a5 */ /* 0x002fe2000f8e00ff */
[----:B------:R-:W-:Y:S01]  /*2240*/  UMOV UR4, UR23 ;  /* 0x0000001700047c82 */ /* 0x000fe20008000000 */
[----:B------:R-:W-:Y:S02]  /*2250*/  UIMAD.WIDE.U32 UR18, UR37, UR12, URZ ;  /* 0x0000000c251272a5 */ /* 0x000fe4000f8e00ff */
[----:B------:R-:W-:-:S03]  /*2260*/  UIMAD.WIDE.U32 UR22, UR8, UR10, URZ ;  /* 0x0000000a081672a5 */ /* 0x000fc6000f8e00ff */
[----:B------:R-:W-:Y:S01]  /*2270*/  UMOV UR16, UR17 ;  /* 0x0000001100107c82 */ /* 0x000fe20008000000 */
[----:B------:R-:W-:Y:S02]  /*2280*/  USHF.R.U32.HI UR4, URZ, UR26, UR4 ;  /* 0x0000001aff047299 */ /* 0x000fe40008011604 */
[----:B------:R-:W-:Y:S01]  /*2290*/  @UP3 USHF.R.U32.HI UR7, URZ, UR11, UR16 ;  /* 0x0000000bff073299 */ /* 0x000fe20008011610 */
[----:B------:R-:W-:Y:S01]  /*22a0*/  UMOV UR18, UR19 ;  /* 0x0000001300127c82 */ /* 0x000fe20008000000 */
[----:B------:R-:W-:Y:S01]  /*22b0*/  UMOV UR22, UR23 ;  /* 0x0000001700167c82 */ /* 0x000fe20008000000 */
[----:B------:R-:W-:Y:S02]  /*22c0*/  USHF.R.U32.HI UR13, URZ, UR13, UR18 ;  /* 0x0000000dff0d7299 */ /* 0x000fe40008011612 */
[----:B------:R-:W-:Y:S02]  /*22d0*/  USEL UR4, UR27, UR4, !UP0 ;  /* 0x000000041b047287 */ /* 0x000fe4000c000000 */
[----:B------:R-:W-:-:S02]  /*22e0*/  @UP3 USHF.R.U32.HI UR8, URZ, UR11, UR22 ;  /* 0x0000000bff083299 */ /* 0x000fc40008011616 */
[----:B------:R-:W-:Y:S02]  /*22f0*/  UIMAD UR9, UR40, UR7, URZ ;  /* 0x00000007280972a4 */ /* 0x000fe4000f8e02ff */
[----:B------:R-:W-:Y:S02]  /*2300*/  USEL UR7, UR37, UR13, !UP2 ;  /* 0x0000000d25077287 */ /* 0x000fe4000d000000 */
[----:B------:R-:W-:Y:S02]  /*2310*/  UIMAD UR12, UR40, UR8, URZ ;  /* 0x00000008280c72a4 */ /* 0x000fe4000f8e02ff */
[----:B------:R-:W-:Y:S02]  /*2320*/  UISETP.GE.AND UP0, UPT, UR4, UR9, UPT ;  /* 0x000000090400728c */ /* 0x000fe4000bf06270 */
[----:B------:R-:W-:Y:S02]  /*2330*/  UIMAD.WIDE.U32 UR16, UR4, UR10, URZ ;  /* 0x0000000a041072a5 */ /* 0x000fe4000f8e00ff */
[----:B------:R-:W-:-:S02]  /*2340*/  UISETP.GE.OR UP0, UPT, UR7, UR12, UP0 ;  /* 0x0000000c0700728c */ /* 0x000fc40008706670 */
        /* <DEDUP_REMOVED lines=19> */
.L_x_40:
[----:B------:R-:W2:Y:S02]  /*2480*/  LDCU UR4, c[0x0][0xb30] ;  /* 0x00016600ff0477ac */ /* 0x000ea40008000800 */
[----:B--2---:R-:W-:-:S09]  /*2490*/  UISETP.NE.AND UP0, UPT, UR4, 0x1, UPT ;  /* 0x000000010400788c */ /* 0x004fd2000bf05270 */
[----:B------:R-:W-:Y:S05]  /*24a0*/  BRA.U UP0, `(.L_x_41) ;  /* 0x0000000100447547 */ /* 0x000fea000b800000 */
[----:B------:R-:W2:Y:S01]  /*24b0*/  LDCU.128 UR12, c[0x0][0xb10] ;  /* 0x00016200ff0c77ac */ /* 0x000ea20008000c00 */
[----:B------:R-:W3:Y:S01]  /*24c0*/  LDCU UR16, c[0x0][0xb0c] ;  /* 0x00016180ff1077ac */ /* 0x000ee20008000800 */
[----:B------:R-:W4:Y:S01]  /*24d0*/  LDCU UR17, c[0x0][0xb20] ;  /* 0x00016400ff1177ac */ /* 0x000f220008000800 */
[----:B--2---:R-:W-:Y:S02]  /*24e0*/  UIMAD.WIDE.U32 UR10, UR37, UR12, URZ ;  /* 0x0000000c250a72a5 */ /* 0x004fe4000f8e00ff */
[----:B------:R-:W-:Y:S02]  /*24f0*/  UIMAD.WIDE.U32 UR8, UR27, UR15, URZ ;  /* 0x0000000f1b0872a5 */ /* 0x000fe4000f8e00ff */
[----:B---3--:R-:W-:Y:S02]  /*2500*/  UISETP.NE.AND UP2, UPT, UR16, 0x1, UPT ;  /* 0x000000011000788c */ /* 0x008fe4000bf45270 */
[----:B------:R-:W-:Y:S01]  /*2510*/  UISETP.NE.AND UP0, UPT, UR14, 0x1, UPT ;  /* 0x000000010e00788c */ /* 0x000fe2000bf05270 */
[----:B------:R-:W-:-:S02]  /*2520*/  UMOV UR7, UR11 ;  /* 0x0000000b00077c82 */ /* 0x000fc40008000000 */
[----:B------:R-:W-:Y:S01]  /*2530*/  UMOV UR4, UR9 ;  /* 0x0000000900047c82 */ /* 0x000fe20008000000 */
[----:B------:R-:W-:Y:S02]  /*2540*/  USHF.R.U32.HI UR7, URZ, UR13, UR7 ;  /* 0x0000000dff077299 */ /* 0x000fe40008011607 */
[----:B----4-:R-:W-:Y:S02]  /*2550*/  USHF.R.U32.HI UR4, URZ, UR17, UR4 ;  /* 0x00000011ff047299 */ /* 0x010fe40008011604 */
[----:B------:R-:W-:Y:S02]  /*2560*/  USEL UR7, UR37, UR7, !UP2 ;  /* 0x0000000725077287 */ /* 0x000fe4000d000000 */
[----:B------:R-:W-:-:S04]  /*2570*/  USEL UR4, UR27, UR4, !UP0 ;  /* 0x000000041b047287 */ /* 0x000fc8000c000000 */
[----:B------:R-:W-:Y:S02]  /*2580*/  UIADD3 UR8, UPT, UPT, UR7, -UR4, URZ ;  /* 0x8000000407087290 */ /* 0x000fe4000fffe0ff */
[----:B------:R-:W-:Y:S02]  /*2590*/  UIADD3 UR4, UPT, UPT, -UR7, UR4, URZ ;  /* 0x0000000407047290 */ /* 0x000fe4000fffe1ff */
[----:B------:R-:W-:Y:S02]  /*25a0*/  UIMAD UR27, UR8, UR14, UR27 ;  /* 0x0000000e081b72a4 */ /* 0x000fe4000f8e021b */
[----:B------:R-:W-:-:S12]  /*25b0*/  UIMAD UR37, UR4, UR16, UR37 ;  /* 0x00000010042572a4 */ /* 0x000fd8000f8e0225 */
.L_x_41:
[----:B------:R-:W-:Y:S01]  /*25c0*/  VIADD R11, R11, 0x1 ;  /* 0x000000010b0b7836 */ /* 0x000fe20000000000 */
[----:B------:R-:W-:Y:S01]  /*25d0*/  PLOP3.LUT P1, PT, PT, PT, PT, 0x80, 0x8 ;  /* 0x000000000008781c */ /* 0x000fe20003f2f070 */
[----:B------:R-:W-:Y:S02]  /*25e0*/  UIADD3 UR46, UPT, UPT, UR37, UR60, URZ ;  /* 0x0000003c252e7290 */ /* 0x000fe4000fffe0ff */
[----:B------:R-:W-:Y:S01]  /*25f0*/  UIADD3 UR45, UPT, UPT, UR27, UR57, URZ ;  /* 0x000000391b2d7290 */ /* 0x000fe2000fffe0ff */
[----:B------:R-:W-:-:S04]  /*2600*/  ISETP.NE.AND P0, PT, R11, 0x2, PT ;  /* 0x000000020b00780c */ /* 0x000fc80003f05270 */
[----:B-1----:R-:W-:Y:S02]  /*2610*/  SEL R0, RZ, 0x1, P0 ;  /* 0x00000001ff007807 */ /* 0x002fe40000000000 */
[----:B------:R-:W-:Y:S02]  /*2620*/  SEL R11, R11, RZ, P0 ;  /* 0x000000ff0b0b7207 */ /* 0x000fe40000000000 */
[----:B------:R-:W-:Y:S01]  /*2630*/  LOP3.LUT R10, R10, R0, RZ, 0x3c, !PT ;  /* 0x000000000a0a7212 */ /* 0x000fe200078e3cff */
[----:B------:R-:W-:Y:S06]  /*2640*/  BRA.U UP1, `(.L_x_42) ;  /* 0xfffffff101447547 */ /* 0x000fec000b83ffff */
[----:B------:R-:W-:Y:S01]  /*2650*/  UIADD3 UR6, UPT, UPT, UR6, 0x18, URZ ;  /* 0x0000001806067890 */ /* 0x000fe2000fffe0ff */
[----:B------:R-:W-:-:S03]  /*2660*/  SHF.L.U32 R2, R12, 0x1f, RZ ;  /* 0x0000001f0c027819 */ /* 0x000fc600000006ff */
[----:B------:R-:W-:-:S09]  /*2670*/  ULEA UR4, UR5, UR6, 0x3 ;  /* 0x0000000605047291 */ /* 0x000fd2000f8e18ff */
[----:B------:R-:W1:Y:S02]  /*2680*/  SYNCS.PHASECHK.TRANS64.TRYWAIT P0, [UR4], R2 ;  /* 0x00000002ff0075a7 */ /* 0x000e640008001104 */
[----:B-1----:R-:W-:Y:S05]  /*2690*/  @!P0 BRA `(.L_x_43) ;  /* 0x00000048005c8947 */ /* 0x002fea0003800000 */
.L_x_106:
[----:B------:R-:W-:-:S04]  /*26a0*/  UIADD3 UR4, UPT, UPT, UR5, 0x1, URZ ;  /* 0x0000000105047890 */ /* 0x000fc8000fffe0ff */
[----:B------:R-:W-:-:S04]  /*26b0*/  UISETP.NE.AND UP0, UPT, UR4, 0x3, UPT ;  /* 0x000000030400788c */ /* 0x000fc8000bf05270 */
[----:B------:R-:W-:Y:S02]  /*26c0*/  USEL UR7, URZ, 0x1, UP0 ;  /* 0x00000001ff077887 */ /* 0x000fe40008000000 */
[----:B------:R-:W-:-:S04]  /*26d0*/  USEL UR4, UR4, URZ, UP0 ;  /* 0x000000ff04047287 */ /* 0x000fc80008000000 */
[----:B------:R-:W-:Y:S01]  /*26e0*/  ULEA UR5, UR4, UR6, 0x3 ;  /* 0x0000000604057291 */ /* 0x000fe2000f8e18ff */
[----:B------:R-:W-:-:S04]  /*26f0*/  LOP3.LUT R12, R12, UR7, RZ, 0x3c, !PT ;  /* 0x000000070c0c7c12 */ /* 0x000fc8000f8e3cff */
[----:B-1----:R-:W-:-:S04]  /*2700*/  SHF.L.U32 R2, R12, 0x1f, RZ ;  /* 0x0000001f0c027819 */ /* 0x002fc800000006ff */
[----:B------:R-:W1:Y:S02]  /*2710*/  SYNCS.PHASECHK.TRANS64.TRYWAIT P0, [UR5], R2 ;  /* 0x00000002ff0075a7 */ /* 0x000e640008001105 */
[----:B-1----:R-:W-:Y:S05]  /*2720*/  @!P0 BRA `(.L_x_44) ;  /* 0x0000004800508947 */ /* 0x002fea0003800000 */
.L_x_108:
[----:B------:R-:W-:-:S04]  /*2730*/  UIADD3 UR4, UPT, UPT, UR4, 0x1, URZ ;  /* 0x0000000104047890 */ /* 0x000fc8000fffe0ff */
[----:B------:R-:W-:-:S04]  /*2740*/  UISETP.NE.AND UP0, UPT, UR4, 0x3, UPT ;  /* 0x000000030400788c */ /* 0x000fc8000bf05270 */
[----:B------:R-:W-:Y:S02]  /*2750*/  USEL UR5, URZ, 0x1, UP0 ;  /* 0x00000001ff057887 */ /* 0x000fe40008000000 */
[----:B------:R-:W-:-:S04]  /*2760*/  USEL UR4, UR4, URZ, UP0 ;  /* 0x000000ff04047287 */ /* 0x000fc80008000000 */
[----:B------:R-:W-:Y:S01]  /*2770*/  ULEA UR4, UR4, UR6, 0x3 ;  /* 0x0000000604047291 */ /* 0x000fe2000f8e18ff */
[----:B-1----:R-:W-:-:S04]  /*2780*/  LOP3.LUT R2, R12, UR5, RZ, 0x3c, !PT ;  /* 0x000000050c027c12 */ /* 0x002fc8000f8e3cff */
[----:B------:R-:W-:Y:S01]  /*2790*/  SHF.L.U32 R2, R2, 0x1f, RZ ;  /* 0x0000001f02027819 */ /* 0x000fe200000006ff */
[----:B------:R-:W-:-:S07]  /*27a0*/  IMAD.U32 R0, RZ, RZ, UR4 ;  /* 0x00000004ff007e24 */ /* 0x000fce000f8e00ff */
.L_x_45:
[----:B-1----:R1:W2:Y:S02]  /*27b0*/  SYNCS.PHASECHK.TRANS64.TRYWAIT P0, [R0+URZ], R2 ;  /* 0x00000002000075a7 */ /* 0x0022a400080011ff */
[----:B--2---:R-:W-:Y:S05]  /*27c0*/  @!P0 NANOSLEEP.SYNCS 0x989680 ;  /* 0x009896800000895d */ /* 0x004fea0003900000 */
[----:B------:R-:W2:Y:S02]  /*27d0*/  @!P0 SYNCS.PHASECHK.TRANS64 P0, [R0+URZ], R2 ;  /* 0x00000002000085a7 */ /* 0x000ea400080010ff */
[----:B--2---:R-:W-:Y:S05]  /*27e0*/  @P0 EXIT ;  /* 0x000000000000094d */ /* 0x004fea0003800000 */
[----:B------:R-:W-:Y:S05]  /*27f0*/  BRA `(.L_x_45) ;  /* 0xfffffffc00ec7947 */ /* 0x000fea000383ffff */
.L_x_22:
[----:B------:R-:W-:-:S04]  /*2800*/  UISETP.NE.AND UP0, UPT, UR48, URZ, UPT ;  /* 0x000000ff3000728c */ /* 0x000fc8000bf05270 */
[----:B------:R-:W-:-:S09]  /*2810*/  UISETP.NE.OR UP0, UPT, UR22, 0x1, UP0 ;  /* 0x000000011600788c */ /* 0x000fd20008705670 */
[----:B------:R-:W-:Y:S05]  /*2820*/  BRA.U UP0, `(.L_x_46) ;  /* 0x0000000500487547 */ /* 0x000fea000b800000 */
[----:B------:R-:W-:Y:S01]  /*2830*/  ISETP.GE.U32.AND P2, PT, R0, 0x2, PT ;  /* 0x000000020000780c */ /* 0x000fe20003f46070 */
[----:B------:R-:W-:Y:S01]  /*2840*/  IMAD.MOV.U32 R12, RZ, RZ, 0x1 ;  /* 0x00000001ff0c7424 */ /* 0x000fe200078e00ff */
[----:B------:R-:W-:Y:S02]  /*2850*/  CS2R R10, SRZ ;  /* 0x00000000000a7805 */ /* 0x000fe4000001ff00 */
[----:B------:R-:W-:Y:S01]  /*2860*/  CS2R R8, SRZ ;  /* 0x0000000000087805 */ /* 0x000fe2000001ff00 */
[----:B------:R-:W-:Y:S01]  /*2870*/  UMOV UR6, 0x400 ;  /* 0x0000040000067882 */ /* 0x000fe20000000000 */
[----:B------:R-:W-:Y:S01]  /*2880*/  UMOV UR5, URZ ;  /* 0x000000ff00057c82 */ /* 0x000fe20008000000 */
[----:B------:R-:W-:-:S12]  /*2890*/  ULEA UR6, UR48, UR6, 0x18 ;  /* 0x0000000630067291 */ /* 0x000fd8000f8ec0ff */
.L_x_50:
[----:B------:R-:W-:Y:S02]  /*28a0*/  LEA R2, R8, UR6, 0x3 ;  /* 0x0000000608027c11 */ /* 0x000fe4000f8e18ff */
[----:B------:R-:W-:-:S03]  /*28b0*/  SHF.L.U32 R4, R9, 0x1f, RZ ;  /* 0x0000001f09047819 */ /* 0x000fc600000006ff */
[----:B------:R-:W-:Y:S01]  /*28c0*/  VIADD R5, R2, 0xc0 ;  /* 0x000000c002057836 */ /* 0x000fe20000000000 */
[----:B------:R-:W1:Y:S02]  /*28d0*/  SYNCS.PHASECHK.TRANS64.TRYWAIT P0, [R2+URZ+0xb0], R4 ;  /* 0x0000b004020075a7 */ /* 0x000e6400080011ff */
[----:B-1----:R-:W-:Y:S05]  /*28e0*/  @!P0 BRA `(.L_x_47) ;  /* 0x0000004400f88947 */ /* 0x002fea0003800000 */
.L_x_109:
[----:B------:R-:W-:Y:S01]  /*28f0*/  ULEA UR4, UR5, UR6, 0x3 ;  /* 0x0000000605047291 */ /* 0x000fe2000f8e18ff */
[----:B-1----:R-:W-:Y:S01]  /*2900*/  PRMT R2, RZ, 0x654, R5 ;  /* 0x00000654ff027816 */ /* 0x002fe20000000005 */
[----:B------:R-:W-:Y:S01]  /*2910*/  @!P2 IMAD.MOV.U32 R4, RZ, RZ, 0x10 ;  /* 0x00000010ff04a424 */ /* 0x000fe200078e00ff */
[----:B------:R-:W-:Y:S01]  /*2920*/  SHF.L.U32 R5, R12, 0x1f, RZ ;  /* 0x0000001f0c057819 */ /* 0x000fe200000006ff */
[----:B------:R-:W-:Y:S01]  /*2930*/  UIADD3 UR7, UPT, UPT, UR4, 0x50, URZ ;  /* 0x0000005004077890 */ /* 0x000fe2000fffe0ff */
[----:B------:R1:W-:Y:S05]  /*2940*/  SYNCS.ARRIVE.TRANS64.RED.A1T0 RZ, [R2+URZ], RZ ;  /* 0x000000ff02ff79a7 */ /* 0x0003ea00081004ff */
[----:B------:R-:W-:Y:S01]  /*2950*/  IMAD.U32 R6, RZ, RZ, UR7 ;  /* 0x00000007ff067e24 */ /* 0x000fe2000f8e00ff */
[----:B------:R-:W2:Y:S04]  /*2960*/  SYNCS.PHASECHK.TRANS64.TRYWAIT P0, [UR4+0x60], R5 ;  /* 0x00006005ff0075a7 */ /* 0x000ea80008001104 */
[----:B------:R-:W-:Y:S01]  /*2970*/  PRMT R6, R0, 0x654, R6 ;  /* 0x0000065400067816 */ /* 0x000fe20000000006 */
[----:B-12---:R-:W-:Y:S06]  /*2980*/  @!P0 BRA `(.L_x_48) ;  /* 0x0000004400e48947 */ /* 0x006fec0003800000 */
.L_x_111:
[----:B------:R-:W-:Y:S01]  /*2990*/  ULEA UR8, UR5, UR6, 0x4 ;  /* 0x0000000605087291 */ /* 0x000fe2000f8e20ff */
[----:B------:R-:W-:Y:S01]  /*29a0*/  SEL R3, R6, R3, !P2 ;  /* 0x0000000306037207 */ /* 0x000fe20005000000 */
[----:B------:R-:W-:Y:S01]  /*29b0*/  UIADD3 UR9, UPT, UPT, UR4, 0x50, URZ ;  /* 0x0000005004097890 */ /* 0x000fe2000fffe0ff */
[----:B-1----:R-:W-:Y:S01]  /*29c0*/  LEA R2, R11, UR6, 0x3 ;  /* 0x000000060b027c11 */ /* 0x002fe2000f8e18ff */
[----:B------:R-:W-:Y:S01]  /*29d0*/  UIADD3 UR8, UPT, UPT, UR8, 0xe0, URZ ;  /* 0x000000e008087890 */ /* 0x000fe2000fffe0ff */
[----:B------:R1:W-:Y:S01]  /*29e0*/  @!P2 SYNCS.ARRIVE.TRANS64.RED RZ, [R3+URZ], R4 ;  /* 0x0000000403ffa9a7 */ /* 0x0003e200080004ff */
[----:B------:R-:W-:Y:S01]  /*29f0*/  UIADD3 UR4, UPT, UPT, UR5, 0x1, URZ ;  /* 0x0000000105047890 */ /* 0x000fe2000fffe0ff */
[----:B------:R-:W-:-:S03]  /*2a00*/  VIADD R8, R8, 0x1 ;  /* 0x0000000108087836 */ /* 0x000fc60000000000 */
[----:B------:R-:W-:Y:S02]  /*2a10*/  UISETP.NE.AND UP0, UPT, UR4, 0x2, UPT ;  /* 0x000000020400788c */ /* 0x000fe4000bf05270 */
[----:B------:R-:W-:Y:S01]  /*2a20*/  ISETP.NE.AND P0, PT, R8, 0x2, PT ;  /* 0x000000020800780c */ /* 0x000fe20003f05270 */
[----:B------:R-:W-:Y:S06]  /*2a30*/  UGETNEXTWORKID.BROADCAST [UR8], [UR9] ;  /* 0x00000000080073ca */ /* 0x000fec0008000100 */
[----:B------:R-:W-:Y:S02]  /*2a40*/  USEL UR7, URZ, 0x1, UP0 ;  /* 0x00000001ff077887 */ /* 0x000fe40008000000 */
[----:B------:R-:W-:-:S04]  /*2a50*/  USEL UR5, UR4, URZ, UP0 ;  /* 0x000000ff04057287 */ /* 0x000fc80008000000 */
[----:B------:R-:W-:Y:S02]  /*2a60*/  LOP3.LUT R12, R12, UR7, RZ, 0x3c, !PT ;  /* 0x000000070c0c7c12 */ /* 0x000fe4000f8e3cff */
[----:B-1----:R-:W-:-:S04]  /*2a70*/  SHF.L.U32 R4, R10, 0x1f, RZ ;  /* 0x0000001f0a047819 */ /* 0x002fc800000006ff */
[----:B------:R-:W1:Y:S02]  /*2a80*/  SYNCS.PHASECHK.TRANS64.TRYWAIT P1, [R2+URZ+0x50], R4 ;  /* 0x00005004020075a7 */ /* 0x000e6400080211ff */
[----:B-1----:R-:W-:Y:S05]  /*2a90*/  @!P1 BRA `(.L_x_49) ;  /* 0x0000004400b89947 */ /* 0x002fea0003800000 */
.L_x_112:
[C---:B-1----:R-:W-:Y:S01]  /*2aa0*/  LEA R4, R11.reuse, UR6, 0x4 ;  /* 0x000000060b047c11 */ /* 0x042fe2000f8e20ff */
[----:B------:R-:W-:Y:S01]  /*2ab0*/  VIADD R2, R2, 0x60 ;  /* 0x0000006002027836 */ /* 0x000fe20000000000 */
[----:B------:R-:W-:Y:S01]  /*2ac0*/  SEL R8, R8, RZ, P0 ;  /* 0x000000ff08087207 */ /* 0x000fe20000000000 */
[----:B------:R-:W-:-:S03]  /*2ad0*/  VIADD R11, R11, 0x1 ;  /* 0x000000010b0b7836 */ /* 0x000fc60000000000 */
[----:B------:R-:W1:Y:S01]  /*2ae0*/  LDS.128 R4, [R4+0xe0] ;  /* 0x0000e00004047984 */ /* 0x000e620000000c00 */
[----:B------:R-:W-:Y:S02]  /*2af0*/  PRMT R2, RZ, 0x654, R2 ;  /* 0x00000654ff027816 */ /* 0x000fe40000000002 */
[C---:B------:R-:W-:Y:S01]  /*2b00*/  ISETP.NE.AND P1, PT, R11.reuse, 0x2, PT ;  /* 0x000000020b00780c */ /* 0x040fe20003f25270 */
[----:B------:R-:W-:Y:S01]  /*2b10*/  @!PT LDS RZ, [RZ] ;  /* 0x00000000fffff984 */ /* 0x000fe20000000800 */
[----:B------:R-:W-:Y:S01]  /*2b20*/  @!PT LDS RZ, [RZ] ;  /* 0x00000000fffff984 */ /* 0x000fe20000000800 */
[----:B------:R-:W-:Y:S01]  /*2b30*/  @!PT LDS RZ, [RZ] ;  /* 0x00000000fffff984 */ /* 0x000fe20000000800 */
[----:B------:R-:W-:Y:S01]  /*2b40*/  @!PT LDS RZ, [RZ] ;  /* 0x00000000fffff984 */ /* 0x000fe20000000800 */
[----:B------:R2:W-:Y:S06]  /*2b50*/  MEMBAR.ALL.CTA ;  /* 0x0000000000007992 */ /* 0x0005ec0000008000 */
[----:B--2---:R-:W2:Y:S01]  /*2b60*/  FENCE.VIEW.ASYNC.S ;  /* 0x00000000000073c6 */ /* 0x004ea20000000000 */
[----:B------:R-:W-:Y:S01]  /*2b70*/  SEL R11, R11, RZ, P1 ;  /* 0x000000ff0b0b7207 */ /* 0x000fe20000800000 */
[----:B--2---:R2:W-:Y:S01]  /*2b80*/  SYNCS.ARRIVE.TRANS64.RED.A1T0 RZ, [R2+URZ], RZ ;  /* 0x000000ff02ff79a7 */ /* 0x0045e200081004ff */
[----:B-1----:R-:W-:-:S02]  /*2b90*/  LOP3.LUT P3, RZ, R6, 0x1, RZ, 0xc0, !PT ;  /* 0x0000000106ff7812 */ /* 0x002fc4000786c0ff */
[----:B------:R-:W-:-:S04]  /*2ba0*/  SEL R4, RZ, 0x1, P1 ;  /* 0x00000001ff047807 */ /* 0x000fc80000800000 */
[----:B------:R-:W-:Y:S02]  /*2bb0*/  LOP3.LUT R10, R10, R4, RZ, 0x3c, !PT ;  /* 0x000000040a0a7212 */ /* 0x000fe400078e3cff */
[----:B--2---:R-:W-:-:S04]  /*2bc0*/  SEL R2, RZ, 0x1, P0 ;  /* 0x00000001ff027807 */ /* 0x004fc80000000000 */
[----:B------:R-:W-:Y:S01]  /*2bd0*/  LOP3.LUT R9, R9, R2, RZ, 0x3c, !PT ;  /* 0x0000000209097212 */ /* 0x000fe200078e3cff */
[----:B------:R-:W-:Y:S06]  /*2be0*/  @P3 BRA `(.L_x_50) ;  /* 0xfffffffc002c3947 */ /* 0x000fec000383ffff */
[----:B------:R-:W-:Y:S01]  /*2bf0*/  ULEA UR4, UR5, UR6, 0x3 ;  /* 0x0000000605047291 */ /* 0x000fe2000f8e18ff */
[----:B------:R-:W-:-:S08]  /*2c00*/  SHF.L.U32 R2, R12, 0x1f, RZ ;  /* 0x0000001f0c027819 */ /* 0x000fd000000006ff */
[----:B------:R-:W1:Y:S02]  /*2c10*/  SYNCS.PHASECHK.TRANS64 P0, [UR4+0x60], R2 ;  /* 0x00006002ff0075a7 */ /* 0x000e640008001004 */
[----:B-1----:R-:W-:Y:S05]  /*2c20*/  @P0 BRA `(.L_x_51) ;  /* 0x0000000000080947 */ /* 0x002fea0003800000 */
[----:B------:R-:W1:Y:S02]  /*2c30*/  SYNCS.PHASECHK.TRANS64.TRYWAIT P0, [UR4+0x60], R2 ;  /* 0x00006002ff0075a7 */ /* 0x000e640008001104 */
[----:B-1----:R-:W-:Y:S05]  /*2c40*/  @!P0 BRA `(.L_x_52) ;  /* 0x0000004400608947 */ /* 0x002fea0003800000 */
.L_x_51:
[----:B------:R-:W-:-:S04]  /*2c50*/  UIADD3 UR7, UPT, UPT, UR5, 0x1, URZ ;  /* 0x0000000105077890 */ /* 0x000fc8000fffe0ff */
[----:B------:R-:W-:-:S04]  /*2c60*/  UISETP.NE.AND UP0, UPT, UR7, 0x2, UPT ;  /* 0x000000020700788c */ /* 0x000fc8000bf05270 */
[----:B------:R-:W-:Y:S02]  /*2c70*/  USEL UR8, URZ, 0x1, UP0 ;  /* 0x00000001ff087887 */ /* 0x000fe40008000000 */
[----:B------:R-:W-:-:S04]  /*2c80*/  USEL UR7, UR7, URZ, UP0 ;  /* 0x000000ff07077287 */ /* 0x000fc80008000000 */
[----:B------:R-:W-:Y:S01]  /*2c90*/  ULEA UR7, UR7, UR6, 0x3 ;  /* 0x0000000607077291 */ /* 0x000fe2000f8e18ff */
[----:B-1----:R-:W-:-:S04]  /*2ca0*/  LOP3.LUT R2, R12, UR8, RZ, 0x3c, !PT ;  /* 0x000000080c027c12 */ /* 0x002fc8000f8e3cff */
[----:B------:R-:W-:-:S04]  /*2cb0*/  SHF.L.U32 R0, R2, 0x1f, RZ ;  /* 0x0000001f02007819 */ /* 0x000fc800000006ff */
[----:B------:R-:W1:Y:S02]  /*2cc0*/  SYNCS.PHASECHK.TRANS64 P0, [UR7+0x60], R0 ;  /* 0x00006000ff0075a7 */ /* 0x000e640008001007 */
[----:B-1----:R-:W-:Y:S05]  /*2cd0*/  @P0 EXIT ;  /* 0x000000000000094d */ /* 0x002fea0003800000 */
[----:B------:R-:W-:Y:S02]  /*2ce0*/  SHF.L.U32 R2, R2, 0x1f, RZ ;  /* 0x0000001f02027819 */ /* 0x000fe400000006ff */
[----:B------:R-:W-:-:S07]  /*2cf0*/  MOV R0, UR7 ;  /* 0x0000000700007c02 */ /* 0x000fce0008000f00 */
.L_x_53:
[----:B-1----:R1:W2:Y:S02]  /*2d00*/  SYNCS.PHASECHK.TRANS64.TRYWAIT P0, [R0+URZ+0x60], R2 ;  /* 0x00006002000075a7 */ /* 0x0022a400080011ff */
[----:B--2---:R-:W-:Y:S05]  /*2d10*/  @!P0 NANOSLEEP.SYNCS 0x989680 ;  /* 0x009896800000895d */ /* 0x004fea0003900000 */
[----:B------:R-:W2:Y:S02]  /*2d20*/  @!P0 SYNCS.PHASECHK.TRANS64 P0, [R0+URZ+0x60], R2 ;  /* 0x00006002000085a7 */ /* 0x000ea400080010ff */
[----:B--2---:R-:W-:Y:S05]  /*2d30*/  @P0 EXIT ;  /* 0x000000000000094d */ /* 0x004fea0003800000 */
[----:B------:R-:W-:Y:S05]  /*2d40*/  BRA `(.L_x_53) ;  /* 0xfffffffc00ec7947 */ /* 0x000fea000383ffff */
.L_x_46:
[----:B------:R-:W-:Y:S05]  /*2d50*/  BRA.U UP4, `(.L_x_54) ;  /* 0x0000000d04687547 */ /* 0x000fea000b800000 */
[----:B------:R-:W-:Y:S01]  /*2d60*/  UMOV UR4, 0x40 ;  /* 0x0000004000047882 */ /* 0x000fe20000000000 */
[----:B------:R-:W-:Y:S01]  /*2d70*/  NOP ;  /* 0x0000000000007918 */ /* 0x000fe20000000000 */
[----:B------:R-:W-:Y:S01]  /*2d80*/  ULEA UR5, UR48, UR4, 0x18 ;  /* 0x0000000430057291 */ /* 0x000fe2000f8ec0ff */
[----:B------:R-:W-:Y:S02]  /*2d90*/  UMOV UR6, 0x400 ;  /* 0x0000040000067882 */ /* 0x000fe40000000000 */
[----:B------:R-:W-:-:S06]  /*2da0*/  ULEA UR6, UR48, UR6, 0x18 ;  /* 0x0000000630067291 */ /* 0x000fcc000f8ec0ff */
[----:B------:R-:W1:Y:S02]  /*2db0*/  LDS.U8 R0, [UR5+0x1c] ;  /* 0x00001c05ff007984 */ /* 0x000e640008000000 */
[----:B-1----:R-:W-:-:S13]  /*2dc0*/  ISETP.NE.AND P0, PT, R0, RZ, PT ;  /* 0x000000ff0000720c */ /* 0x002fda0003f05270 */
[----:B------:R-:W-:Y:S05]  /*2dd0*/  @P0 BRA `(.L_x_55) ;  /* 0x0000000000580947 */ /* 0x000fea0003800000 */
[----:B------:R-:W-:-:S13]  /*2de0*/  ELECT P0, URZ, PT ;  /* 0x0000000000ff782f */ /* 0x000fda0003800000 */
[----:B------:R-:W-:Y:S05]  /*2df0*/  @!P0 BRA `(.L_x_56) ;  /* 0x0000000000608947 */ /* 0x000fea0003800000 */
[----:B------:R-:W-:Y:S01]  /*2e00*/  UMOV UR4, 0x10 ;  /* 0x0000001000047882 */ /* 0x000fe20000000000 */
[----:B------:R-:W-:Y:S01]  /*2e10*/  HFMA2 R0, -RZ, RZ, 0, 5.9604644775390625e-08 ;  /* 0x00000001ff007431 */ /* 0x000fe200000001ff */
[----:B------:R-:W-:-:S03]  /*2e20*/  MOV R3, 0xffff ;  /* 0x0000ffff00037802 */ /* 0x000fc60000000f00 */
[----:B------:R-:W-:Y:S04]  /*2e30*/  DEPBAR.LE SB1, 0x36 ;  /* 0x00009d800000791a */ /* 0x000fe80000000000 */
[----:B------:R-:W1:Y:S02]  /*2e40*/  UTCATOMSWS.FIND_AND_SET.ALIGN UP0, UR4, UR4 ;  /* 0x00000004000475e3 */ /* 0x000e640008000800 */
[----:B-1----:R-:W-:Y:S01]  /*2e50*/  MOV R4, UR4 ;  /* 0x0000000400047c02 */ /* 0x002fe20008000f00 */
[----:B------:R-:W-:Y:S06]  /*2e60*/  BRA.U UP0, `(.L_x_57) ;  /* 0x0000000100187547 */ /* 0x000fec000b800000 */
.L_x_58:
[----:B------:R-:W-:Y:S05]  /*2e70*/  NANOSLEEP 0x64 ;  /* 0x000000640000795d */ /* 0x000fea0003800000 */
[----:B------:R-:W-:-:S05]  /*2e80*/  UMOV UR4, 0x10 ;  /* 0x0000001000047882 */ /* 0x000fca0000000000 */
[----:B------:R-:W-:Y:S04]  /*2e90*/  DEPBAR.LE SB1, 0x36 ;  /* 0x00009d800000791a */ /* 0x000fe80000000000 */
[----:B------:R-:W1:Y:S02]  /*2ea0*/  UTCATOMSWS.FIND_AND_SET.ALIGN UP0, UR4, UR4 ;  /* 0x00000004000475e3 */ /* 0x000e640008000800 */
[----:B-1----:R-:W-:Y:S01]  /*2eb0*/  MOV R4, UR4 ;  /* 0x0000000400047c02 */ /* 0x002fe20008000f00 */
[----:B------:R-:W-:Y:S05]  /*2ec0*/  BRA.U !UP0, `(.L_x_58) ;  /* 0xfffffffd08e87547 */ /* 0x000fea000b83ffff */
.L_x_57:
[-C--:B------:R-:W-:Y:S02]  /*2ed0*/  SHF.L.U32 R3, R3, R4.reuse, RZ ;  /* 0x0000000403037219 */ /* 0x080fe400000006ff */
[----:B------:R-:W-:Y:S01]  /*2ee0*/  SHF.L.U32 R0, R0, R4, RZ ;  /* 0x0000000400007219 */ /* 0x000fe200000006ff */
[----:B------:R-:W-:Y:S02]  /*2ef0*/  IMAD.SHL.U32 R4, R4, 0x20, RZ ;  /* 0x0000002004047824 */ /* 0x000fe400078e00ff */
[----:B------:R1:W-:Y:S04]  /*2f00*/  ATOMS.OR RZ, [UR5+0x14], R3 ;  /* 0x00001403ffff798c */ /* 0x0003e8000b000005 */
[----:B------:R1:W-:Y:S04]  /*2f10*/  ATOMS.OR RZ, [UR5+0x18], R0 ;  /* 0x00001800ffff798c */ /* 0x0003e8000b000005 */
[----:B------:R1:W-:Y:S01]  /*2f20*/  STS [UR6+0x100], R4 ;  /* 0x00010004ff007988 */ /* 0x0003e20008000806 */
[----:B------:R-:W-:Y:S05]  /*2f30*/  BRA `(.L_x_56) ;  /* 0x0000000000107947 */ /* 0x000fea0003800000 */
.L_x_55:
[----:B------:R-:W-:Y:S02]  /*2f40*/  MOV R0, 0xffffffff ;  /* 0xffffffff00007802 */ /* 0x000fe40000000f00 */
[----:B------:R-:W-:-:S03]  /*2f50*/  MOV R4, 0x2f80 ;  /* 0x00002f8000047802 */ /* 0x000fc60000000f00 */
[----:B------:R1:W-:Y:S04]  /*2f60*/  STS [UR6+0x100], R0 ;  /* 0x00010000ff007988 */ /* 0x0003e80008000806 */
[----:B-1---5:R-:W-:Y:S05]  /*2f70*/  CALL.REL.NOINC `($__internal_1_$__cuda_sm10x_tcgen05_guardrail_trap_phase_invalid_during_alloc) ;  /* 0x0000004400e07944 */ /* 0x022fea0003c00000 */
.L_x_56:
[----:B------:R-:W-:Y:S05]  /*2f80*/  WARPSYNC.ALL ;  /* 0x0000000000007948 */ /* 0x000fea0003800000 */
[----:B------:R-:W2:Y:S01]  /*2f90*/  S2UR UR4, SR_CgaCtaId ;  /* 0x00000000000479c3 */ /* 0x000ea20000008800 */
[----:B------:R-:W-:Y:S01]  /*2fa0*/  UMOV UR13, 0x400 ;  /* 0x00000400000d7882 */ /* 0x000fe20000000000 */
[----:B------:R-:W-:-:S06]  /*2fb0*/  NOP ;  /* 0x0000000000007918 */ /* 0x000fcc0000000000 */
[----:B------:R-:W-:Y:S06]  /*2fc0*/  BAR.ARV 0x6, 0xa0 ;  /* 0x0182800000007b1d */ /* 0x000fec0000002000 */
[----:B------:R-:W3:Y:S01]  /*2fd0*/  LDCU UR5, c[0x0][0x38c] ;  /* 0x00007180ff0577ac */ /* 0x000ee20008000800 */
[----:B------:R-:W-:Y:S01]  /*2fe0*/  LOP3.LUT R2, R2, 0xffff, RZ, 0xc0, !PT ;  /* 0x0000ffff02027812 */ /* 0x000fe200078ec0ff */
[----:B------:R-:W-:Y:S01]  /*2ff0*/  IMAD.MOV.U32 R11, RZ, RZ, 0x1 ;  /* 0x00000001ff0b7424 */ /* 0x000fe200078e00ff */
[----:B------:R-:W-:Y:S01]  /*3000*/  CS2R R8, SRZ ;  /* 0x0000000000087805 */ /* 0x000fe2000001ff00 */
[----:B------:R-:W4:Y:S01]  /*3010*/  LDCU UR8, c[0x0][0x38c] ;  /* 0x00007180ff0877ac */ /* 0x000f220008000800 */
[----:B------:R-:W-:Y:S01]  /*3020*/  R2UR UR15, R2 ;  /* 0x00000000020f72ca */ /* 0x000fe200000e0000 */
[----:B------:R-:W-:Y:S01]  /*3030*/  IMAD.MOV.U32 R10, RZ, RZ, RZ ;  /* 0x000000ffff0a7224 */ /* 0x000fe200078e00ff */
[----:B------:R-:W-:Y:S01]  /*3040*/  UMOV UR19, URZ ;  /* 0x000000ff00137c82 */ /* 0x000fe20008000000 */
[----:B------:R-:W-:Y:S01]  /*3050*/  UMOV UR10, URZ ;  /* 0x000000ff000a7c82 */ /* 0x000fe20008000000 */
[----:B--2---:R-:W-:Y:S01]  /*3060*/  ULEA UR13, UR4, UR13, 0x18 ;  /* 0x0000000d040d7291 */ /* 0x004fe2000f8ec0ff */
[----:B------:R-:W-:Y:S01]  /*3070*/  UMOV UR20, 0x0 ;  /* 0x0000000000147882 */ /* 0x000fe20000000000 */
[----:B------:R-:W-:-:S02]  /*3080*/  UMOV UR21, 0x81004a0 ;  /* 0x081004a000157882 */ /* 0x000fc40000000000 */
[----:B------:R-:W-:Y:S02]  /*3090*/  UIADD3 UR6, UPT, UPT, UR13, 0x4400, URZ ;  /* 0x000044000d067890 */ /* 0x000fe4000fffe0ff */
[----:B------:R-:W-:Y:S02]  /*30a0*/  UIADD3 UR7, UPT, UPT, UR13, 0x7400, URZ ;  /* 0x000074000d077890 */ /* 0x000fe4000fffe0ff */
[----:B---3--:R-:W-:Y:S01]  /*30b0*/  UIADD3 UR5, UPT, UPT, UR5, 0x1f, URZ ;  /* 0x0000001f05057890 */ /* 0x008fe2000fffe0ff */
[----:B-1----:R-:W1:Y:S01]  /*30c0*/  LDS R0, [UR13+0x100] ;  /* 0x0001000dff007984 */ /* 0x002e620008000800 */
[----:B------:R-:W-:Y:S02]  /*30d0*/  USHF.R.U32.HI UR6, URZ, 0x4, UR6 ;  /* 0x00000004ff067899 */ /* 0x000fe40008011606 */
[----:B------:R-:W-:Y:S02]  /*30e0*/  USHF.R.S32.HI UR4, URZ, 0x1f, UR5 ;  /* 0x0000001fff047899 */ /* 0x000fe40008011405 */
[----:B------:R-:W-:-:S02]  /*30f0*/  ULOP3.LUT UR6, UR6, 0x3fff, URZ, 0xc0, !UPT ;  /* 0x00003fff06067892 */ /* 0x000fc4000f8ec0ff */
[----:B------:R-:W-:Y:S02]  /*3100*/  ULEA.HI UR4, UR4, UR5, URZ, 0x5 ;  /* 0x0000000504047291 */ /* 0x000fe4000f8f28ff */
[----:B------:R-:W-:Y:S02]  /*3110*/  USHF.R.U32.HI UR5, URZ, 0x4, UR7 ;  /* 0x00000004ff057899 */ /* 0x000fe40008011607 */
[----:B------:R-:W-:Y:S02]  /*3120*/  USHF.R.S32.HI UR22, URZ, 0x5, UR4 ;  /* 0x00000005ff167899 */ /* 0x000fe40008011404 */
[----:B------:R-:W-:Y:S02]  /*3130*/  ULOP3.LUT UR5, UR5, 0x3fff, URZ, 0xc0, !UPT ;  /* 0x00003fff05057892 */ /* 0x000fe4000f8ec0ff */
[----:B------:R-:W-:Y:S02]  /*3140*/  UISETP.LT.AND UP0, UPT, UR22, 0x1, UPT ;  /* 0x000000011600788c */ /* 0x000fe4000bf01270 */
[----:B------:R-:W-:-:S02]  /*3150*/  ULOP3.LUT UR16, UR6, 0x10000, URZ, 0xfc, !UPT ;  /* 0x0001000006107892 */ /* 0x000fc4000f8efcff */
[----:B------:R-:W-:Y:S02]  /*3160*/  USEL UR23, UR22, 0x1, !UP0 ;  /* 0x0000000116177887 */ /* 0x000fe4000c000000 */
[----:B------:R-:W-:Y:S02]  /*3170*/  ULOP3.LUT UR17, UR5, 0x10000, URZ, 0xfc, !UPT ;  /* 0x0001000005117892 */ /* 0x000fe4000f8efcff */
[----:B------:R-:W-:Y:S02]  /*3180*/  UIADD3 UR23, UPT, UPT, -UR23, URZ, URZ ;  /* 0x000000ff17177290 */ /* 0x000fe4000fffe1ff */
[----:B----4-:R-:W-:Y:S01]  /*3190*/  UISETP.GE.AND UP4, UPT, UR8, 0x1, UPT ;  /* 0x000000010800788c */ /* 0x010fe2000bf86270 */
[----:B-1----:R-:W-:-:S15]  /*31a0*/  R2UR UR24, R0 ;  /* 0x00000000001872ca */ /* 0x002fde00000e0000 */
.L_x_65:
[----:B------:R-:W-:Y:S02]  /*31b0*/  LEA R0, R10, UR13, 0x3 ;  /* 0x0000000d0a007c11 */ /* 0x000fe4000f8e18ff */
[----:B------:R-:W-:Y:S02]  /*31c0*/  SHF.L.U32 R2, R9, 0x1f, RZ ;  /* 0x0000001f09027819 */ /* 0x000fe400000006ff */
[----:B------:R-:W-:Y:S01]  /*31d0*/  PLOP3.LUT P0, PT, PT, PT, UP4, 0x80, 0x8 ;  /* 0x000000000008781c */ /* 0x000fe20003f0f048 */
[----:B------:R-:W-:Y:S01]  /*31e0*/  VIADD R3, R0, 0x60 ;  /* 0x0000006000037836 */ /* 0x000fe20000000000 */
[----:B-1----:R-:W1:Y:S02]  /*31f0*/  SYNCS.PHASECHK.TRANS64.TRYWAIT P1, [R0+URZ+0x50], R2 ;  /* 0x00005002000075a7 */ /* 0x002e6400080211ff */
[----:B-1-3--:R-:W-:Y:S09]  /*3200*/  @!P1 BRA `(.L_x_59) ;  /* 0x0000004000089947 */ /* 0x00aff20003800000 */
.L_x_114:
[----:B------:R-:W-:Y:S01]  /*3210*/  LEA R4, R10, UR13, 0x4 ;  /* 0x0000000d0a047c11 */ /* 0x000fe2000f8e20ff */
[----:B------:R-:W-:Y:S01]  /*3220*/  @UP4 ULEA UR4, UR10, UR13, 0x3 ;  /* 0x0000000d0a044291 */ /* 0x000fe2000f8e18ff */
[----:B------:R-:W-:Y:S01]  /*3230*/  PLOP3.LUT P2, PT, PT, PT, PT, 0x80, 0x8 ;  /* 0x000000000008781c */ /* 0x000fe20003f4f070 */
[----:B------:R-:W-:Y:S01]  /*3240*/  ULEA UR18, UR19, UR13, 0x3 ;  /* 0x0000000d13127291 */ /* 0x000fe2000f8e18ff */
[----:B------:R-:W-:Y:S02]  /*3250*/  PRMT R3, RZ, 0x654, R3 ;  /* 0x00000654ff037816 */ /* 0x000fe40000000003 */
[----:B------:R-:W2:Y:S01]  /*3260*/  LDS.128 R4, [R4+0xe0] ;  /* 0x0000e00004047984 */ /* 0x000ea20000000c00 */
[----:B-1----:R-:W-:Y:S02]  /*3270*/  @P0 SHF.L.U32 R2, R8, 0x1f, RZ ;  /* 0x0000001f08020819 */ /* 0x002fe400000006ff */
[----:B------:R-:W-:Y:S01]  /*3280*/  SHF.L.U32 R0, R11, 0x1f, RZ ;  /* 0x0000001f0b007819 */ /* 0x000fe200000006ff */
[----:B------:R-:W-:Y:S01]  /*3290*/  @!PT LDS RZ, [RZ] ;  /* 0x00000000fffff984 */ /* 0x000fe20000000800 */
[----:B------:R-:W-:Y:S01]  /*32a0*/  @!PT LDS RZ, [RZ] ;  /* 0x00000000fffff984 */ /* 0x000fe20000000800 */
[----:B------:R-:W-:Y:S01]  /*32b0*/  @!PT LDS RZ, [RZ] ;  /* 0x00000000fffff984 */ /* 0x000fe20000000800 */
[----:B------:R-:W-:Y:S01]  /*32c0*/  @!PT LDS RZ, [RZ] ;  /* 0x00000000fffff984 */ /* 0x000fe20000000800 */
[----:B------:R1:W-:Y:S06]  /*32d0*/  MEMBAR.ALL.CTA ;  /* 0x0000000000007992 */ /* 0x0003ec0000008000 */
[----:B-1----:R-:W1:Y:S02]  /*32e0*/  FENCE.VIEW.ASYNC.S ;  /* 0x00000000000073c6 */ /* 0x002e640000000000 */
[----:B-1----:R1:W-:Y:S01]  /*32f0*/  SYNCS.ARRIVE.TRANS64.RED.A1T0 RZ, [R3+URZ], RZ ;  /* 0x000000ff03ff79a7 */ /* 0x0023e200081004ff */
[----:B------:R1:W3:Y:S01]  /*3300*/  @P0 SYNCS.PHASECHK.TRANS64.TRYWAIT P2, [UR4], R2 ;  /* 0x00000002ff0005a7 */ /* 0x0002e20008041104 */
[----:B--2---:R-:W-:Y:S01]  /*3310*/  LOP3.LUT P1, RZ, R6, 0x1, RZ, 0xc0, !PT ;  /* 0x0000000106ff7812 */ /* 0x004fe2000782c0ff */
[----:B------:R-:W2:Y:S02]  /*3320*/  SYNCS.PHASECHK.TRANS64.TRYWAIT P0, [UR18+0x90], R0 ;  /* 0x00009000ff0075a7 */ /* 0x000ea40008001112 */
[----:B-123--:R-:W-:Y:S10]  /*3330*/  @!P0 BRA `(.L_x_60) ;  /* 0x0000003c00d08947 */ /* 0x00eff40003800000 */
.L_x_116:
[----:B------:R-:W-:Y:S01]  /*3340*/  IADD3 R10, PT, PT, R10, 0x1, RZ ;  /* 0x000000010a0a7810 */ /* 0x000fe20007ffe0ff */
[----:B------:R-:W-:Y:S06]  /*3350*/  BRA.U !UP4, `(.L_x_61) ;  /* 0x000000010c887547 */ /* 0x000fec000b800000 */
[----:B------:R-:W-:Y:S02]  /*3360*/  ULEA UR14, UR19, UR24, 0x6 ;  /* 0x00000018130e7291 */ /* 0x000fe4000f8e30ff */
[----:B------:R-:W-:Y:S01]  /*3370*/  UPLOP3.LUT UP2, UPT, UPT, UPT, UPT, 0x40, 0x4 ;  /* 0x000000000004789c */ /* 0x000fe20003f4e870 */
[----:B------:R-:W-:Y:S01]  /*3380*/  UMOV UR12, UR23 ;  /* 0x00000017000c7c82 */ /* 0x000fe20008000000 */
[----:B------:R-:W-:Y:S01]  /*3390*/  UMOV UR11, UR22 ;  /* 0x00000016000b7c82 */ /* 0x000fe20008000000 */
[----:B------:R-:W-:-:S08]  /*33a0*/  UMOV UR5, UR10 ;  /* 0x0000000a00057c82 */ /* 0x000fd00008000000 */
.L_x_64:
[----:B------:R-:W-:Y:S02]  /*33b0*/  UIADD3 UR12, UPT, UPT, UR12, 0x1, URZ ;  /* 0x000000010c0c7890 */ /* 0x000fe4000fffe0ff */
[----:B--2---:R-:W-:Y:S02]  /*33c0*/  ULEA UR6, UR5, UR13, 0x3 ;  /* 0x0000000d05067291 */ /* 0x004fe4000f8e18ff */
[----:B------:R-:W-:Y:S01]  /*33d0*/  UISETP.NE.AND UP3, UPT, UR12, URZ, UPT ;  /* 0x000000ff0c00728c */ /* 0x000fe2000bf65270 */
[----:B---3--:R-:W-:Y:S10]  /*33e0*/  @P2 BRA `(.L_x_62) ;  /* 0x00000000000c2947 */ /* 0x008ff40003800000 */
[----:B-1----:R-:W-:Y:S04]  /*33f0*/  SHF.L.U32 R2, R8, 0x1f, RZ ;  /* 0x0000001f08027819 */ /* 0x002fe800000006ff */
[----:B------:R-:W1:Y:S02]  /*3400*/  SYNCS.PHASECHK.TRANS64.TRYWAIT P0, [UR6], R2 ;  /* 0x00000002ff0075a7 */ /* 0x000e640008001106 */
[----:B-1----:R-:W-:Y:S05]  /*3410*/  @!P0 BRA `(.L_x_63) ;  /* 0x0000003c00b08947 */ /* 0x002fea0003800000 */
.L_x_62:
[----:B------:R-:W-:Y:S01]  /*3420*/  UISETP.NE.AND UP0, UPT, UR11, 0x1, UPT ;  /* 0x000000010b00788c */ /* 0x000fe2000bf05270 */
[----:B------:R-:W-:Y:S01]  /*3430*/  PLOP3.LUT P2, PT, PT, PT, PT, 0x80, 0x8 ;  /* 0x000000000008781c */ /* 0x000fe20003f4f070 */
[----:B------:R-:W-:Y:S02]  /*3440*/  UIADD3 UR4, UPT, UPT, UR5, 0x1, URZ ;  /* 0x0000000105047890 */ /* 0x000fe4000fffe0ff */
[----:B------:R-:W-:Y:S02]  /*3450*/  ULEA UR8, UR5, UR17, 0x7 ;  /* 0x0000001105087291 */ /* 0x000fe4000f8e38ff */
[----:B------:R-:W-:Y:S01]  /*3460*/  UISETP.NE.AND UP1, UPT, UR4, 0x3, UPT ;  /* 0x000000030400788c */ /* 0x000fe2000bf25270 */
[----:B------:R-:W-:Y:S01]  /*3470*/  PLOP3.LUT P0, PT, PT, PT, UP0, 0x80, 0x8 ;  /* 0x000000000008781c */ /* 0x000fe20003f0f008 */
[----:B------:R-:W-:Y:S02]  /*3480*/  UIADD3 UR11, UPT, UPT, UR11, -0x1, URZ ;  /* 0xffffffff0b0b7890 */ /* 0x000fe4000fffe0ff */
[----:B------:R-:W-:Y:S02]  /*3490*/  USEL UR7, URZ, 0x1, UP1 ;  /* 0x00000001ff077887 */ /* 0x000fe40008800000 */
[----:B------:R-:W-:Y:S01]  /*34a0*/  USEL UR10, UR4, URZ, UP1 ;  /* 0x000000ff040a7287 */ /* 0x000fe20008800000 */
[----:B------:R-:W-:Y:S03]  /*34b0*/  UMOV UR9, 0xc0004010 ;  /* 0xc000401000097882 */ /* 0x000fe60000000000 */
[----:B------:R-:W-:Y:S01]  /*34c0*/  @UP0 ULEA UR4, UR10, UR13, 0x3 ;  /* 0x0000000d0a040291 */ /* 0x000fe2000f8e18ff */
[----:B------:R-:W-:Y:S01]  /*34d0*/  LOP3.LUT R8, R8, UR7, RZ, 0x3c, !PT ;  /* 0x0000000708087c12 */ /* 0x000fe2000f8e3cff */
[----:B------:R-:W-:Y:S03]  /*34e0*/  UMOV UR7, 0xc0004010 ;  /* 0xc000401000077882 */ /* 0x000fe60000000000 */
[----:B-1----:R-:W-:Y:S04]  /*34f0*/  @P0 SHF.L.U32 R0, R8, 0x1f, RZ ;  /* 0x0000001f08000819 */ /* 0x002fe800000006ff */
[----:B------:R2:W3:Y:S01]  /*3500*/  @P0 SYNCS.PHASECHK.TRANS64.TRYWAIT P2, [UR4], R0 ;  /* 0x00000000ff0005a7 */ /* 0x0004e20008041104 */
[----:B------:R-:W-:Y:S02]  /*3510*/  UIADD3 UR4, UPT, UPT, UR6, 0x18, URZ ;  /* 0x0000001806047890 */ /* 0x000fe4000fffe0ff */
[----:B------:R-:W-:Y:S03]  /*3520*/  ULEA UR6, UR5, UR16, 0x8 ;  /* 0x0000001005067291 */ /* 0x000fe6000f8e40ff */
[----:B------:R-:W-:Y:S06]  /*3530*/  UMOV UR5, UR10 ;  /* 0x0000000a00057c82 */ /* 0x000fec0008000000 */
[----:B------:R2:W-:Y:S01]  /*3540*/  UTCIMMA gdesc[UR6], gdesc[UR8], tmem[UR14], tmem[UR20], idesc[UR21], UP2 ;  /* 0x00ff1408060075ea */ /* 0x0005e2000900010e */
[----:B------:R-:W-:Y:S01]  /*3550*/  UPLOP3.LUT UP2, UPT, UPT, UPT, UPT, 0x80, 0x8 ;  /* 0x000000000008789c */ /* 0x000fe20003f4f070 */
[----:B------:R2:W-:Y:S01]  /*3560*/  UTCBAR.MULTICAST [UR4], URZ, UR15 ;  /* 0x000000ff040073e9 */ /* 0x0005e2000800080f */
[----:B------:R-:W-:Y:S09]  /*3570*/  BRA.U UP3, `(.L_x_64) ;  /* 0xfffffffd038c7547 */ /* 0x000ff2000b83ffff */
.L_x_61:
[----:B--2---:R-:W-:Y:S01]  /*3580*/  UIADD3 UR4, UPT, UPT, UR19, 0x1, URZ ;  /* 0x0000000113047890 */ /* 0x004fe2000fffe0ff */
[C---:B------:R-:W-:Y:S01]  /*3590*/  ISETP.NE.AND P0, PT, R10.reuse, 0x2, PT ;  /* 0x000000020a00780c */ /* 0x040fe20003f05270 */
[----:B------:R-:W-:Y:S02]  /*35a0*/  UIADD3 UR5, UPT, UPT, UR18, 0x70, URZ ;  /* 0x0000007012057890 */ /* 0x000fe4000fffe0ff */
[----:B------:R-:W-:Y:S01]  /*35b0*/  UISETP.NE.AND UP0, UPT, UR4, 0x4, UPT ;  /* 0x000000040400788c */ /* 0x000fe2000bf05270 */
[----:B-1----:R-:W-:Y:S02]  /*35c0*/  SEL R0, RZ, 0x1, P0 ;  /* 0x00000001ff007807 */ /* 0x002fe40000000000 */
[----:B------:R-:W-:Y:S01]  /*35d0*/  SEL R10, R10, RZ, P0 ;  /* 0x000000ff0a0a7207 */ /* 0x000fe20000000000 */
[----:B------:R-:W-:Y:S01]  /*35e0*/  USEL UR6, URZ, 0x1, UP0 ;  /* 0x00000001ff067887 */ /* 0x000fe20008000000 */
[----:B------:R-:W-:Y:S01]  /*35f0*/  LOP3.LUT R9, R9, R0, RZ, 0x3c, !PT ;  /* 0x0000000009097212 */ /* 0x000fe200078e3cff */
[----:B------:R-:W-:Y:S01]  /*3600*/  USEL UR19, UR4, URZ, UP0 ;  /* 0x000000ff04137287 */ /* 0x000fe20008000000 */
[----:B------:R1:W-:Y:S03]  /*3610*/  UTCBAR [UR5], URZ ;  /* 0x000000ff050073e9 */ /* 0x0003e600080000ff */
[----:B------:R-:W-:Y:S01]  /*3620*/  LOP3.LUT R11, R11, UR6, RZ, 0x3c, !PT ;  /* 0x000000060b0b7c12 */ /* 0x000fe2000f8e3cff */
[----:B------:R-:W-:Y:S07]  /*3630*/  @P1 BRA `(.L_x_65) ;  /* 0xfffffff800dc1947 */ /* 0x000fee000383ffff */
[----:B------:R-:W2:Y:S01]  /*3640*/  S2UR UR8, SR_CgaCtaId ;  /* 0x00000000000879c3 */ /* 0x000ea20000008800 */
[----:B------:R-:W-:Y:S01]  /*3650*/  ELECT P0, URZ, PT ;  /* 0x0000000000ff782f */ /* 0x000fe20003800000 */
[----:B------:R-:W-:Y:S01]  /*3660*/  IMAD.MOV.U32 R0, RZ, RZ, 0x1 ;  /* 0x00000001ff007424 */ /* 0x000fe200078e00ff */
[----:B------:R-:W-:Y:S01]  /*3670*/  UIADD3 UR13, UPT, UPT, UR13, 0x90, URZ ;  /* 0x000000900d0d7890 */ /* 0x000fe2000fffe0ff */
[----:B------:R-:W-:Y:S01]  /*3680*/  SHF.L.U32 R2, R11, 0x1f, RZ ;  /* 0x0000001f0b027819 */ /* 0x000fe200000006ff */
[----:B------:R-:W-:-:S03]  /*3690*/  UMOV UR4, 0x40 ;  /* 0x0000004000047882 */ /* 0x000fc60000000000 */
[----:B------:R-:W-:Y:S01]  /*36a0*/  UVIRTCOUNT.DEALLOC.SMPOOL 0x80 ;  /* 0x000000800000784c */ /* 0x000fe20000000000 */
[----:B--2---:R-:W-:Y:S02]  /*36b0*/  ULEA UR8, UR8, UR4, 0x18 ;  /* 0x0000000408087291 */ /* 0x004fe4000f8ec0ff */
[----:B------:R-:W-:-:S07]  /*36c0*/  ULEA UR4, UR19, UR13, 0x3 ;  /* 0x0000000d13047291 */ /* 0x000fce000f8e18ff */
[----:B------:R2:W-:Y:S02]  /*36d0*/  @P0 STS.U8 [UR8+0x1c], R0 ;  /* 0x00001c00ff000988 */ /* 0x0005e40008000008 */
[----:B------:R-:W4:Y:S02]  /*36e0*/  SYNCS.PHASECHK.TRANS64.TRYWAIT P0, [UR4], R2 ;  /* 0x00000002ff0075a7 */ /* 0x000f240008001104 */
[----:B--2-4-:R-:W-:Y:S05]  /*36f0*/  @!P0 BRA `(.L_x_66) ;  /* 0x0000003c00108947 */ /* 0x014fea0003800000 */
.L_x_119:
[----:B------:R-:W-:-:S04]  /*3700*/  UIADD3 UR4, UPT, UPT, UR19, 0x1, URZ ;  /* 0x0000000113047890 */ /* 0x000fc8000fffe0ff */
[----:B------:R-:W-:-:S04]  /*3710*/  UISETP.NE.AND UP0, UPT, UR4, 0x4, UPT ;  /* 0x000000040400788c */ /* 0x000fc8000bf05270 */
[----:B------:R-:W-:Y:S02]  /*3720*/  USEL UR6, URZ, 0x1, UP0 ;  /* 0x00000001ff067887 */ /* 0x000fe40008000000 */
[----:B------:R-:W-:-:S04]  /*3730*/  USEL UR4, UR4, URZ, UP0 ;  /* 0x000000ff04047287 */ /* 0x000fc80008000000 */
[----:B-1----:R-:W-:Y:S01]  /*3740*/  ULEA UR5, UR4, UR13, 0x3 ;  /* 0x0000000d04057291 */ /* 0x002fe2000f8e18ff */
[----:B--2---:R-:W-:-:S04]  /*3750*/  LOP3.LUT R2, R11, UR6, RZ, 0x3c, !PT ;  /* 0x000000060b027c12 */ /* 0x004fc8000f8e3cff */
[----:B------:R-:W-:-:S04]  /*3760*/  SHF.L.U32 R3, R2, 0x1f, RZ ;  /* 0x0000001f02037819 */ /* 0x000fc800000006ff */
[----:B------:R-:W1:Y:S02]  /*3770*/  SYNCS.PHASECHK.TRANS64.TRYWAIT P0, [UR5], R3 ;  /* 0x00000003ff0075a7 */ /* 0x000e640008001105 */
[----:B-1----:R-:W-:Y:S05]  /*3780*/  @!P0 BRA `(.L_x_67) ;  /* 0x0000003c00048947 */ /* 0x002fea0003800000 */
.L_x_121:
        /* <DEDUP_REMOVED lines=9> */
.L_x_123:
[----:B------:R-:W-:-:S04]  /*3820*/  UIADD3 UR4, UPT, UPT, UR4, 0x1, URZ ;  /* 0x0000000104047890 */ /* 0x000fc8000fffe0ff */
[----:B------:R-:W-:-:S04]  /*3830*/  UISETP.NE.AND UP0, UPT, UR4, 0x4, UPT ;  /* 0x000000040400788c */ /* 0x000fc8000bf05270 */
[----:B------:R-:W-:Y:S02]  /*3840*/  USEL UR5, URZ, 0x1, UP0 ;  /* 0x00000001ff057887 */ /* 0x000fe40008000000 */
[----:B------:R-:W-:-:S04]  /*3850*/  USEL UR4, UR4, URZ, UP0 ;  /* 0x000000ff04047287 */ /* 0x000fc80008000000 */
[----:B------:R-:W-:Y:S01]  /*3860*/  ULEA UR4, UR4, UR13, 0x3 ;  /* 0x0000000d04047291 */ /* 0x000fe2000f8e18ff */
[----:B------:R-:W-:-:S04]  /*3870*/  LOP3.LUT R2, R2, UR5, RZ, 0x3c, !PT ;  /* 0x0000000502027c12 */ /* 0x000fc8000f8e3cff */
[----:B------:R-:W-:-:S04]  /*3880*/  SHF.L.U32 R2, R2, 0x1f, RZ ;  /* 0x0000001f02027819 */ /* 0x000fc800000006ff */
[----:B------:R-:W2:Y:S02]  /*3890*/  SYNCS.PHASECHK.TRANS64.TRYWAIT P0, [UR4], R2 ;  /* 0x00000002ff0075a7 */ /* 0x000ea40008001104 */
[----:B--2---:R-:W-:Y:S05]  /*38a0*/  @!P0 BRA `(.L_x_69) ;  /* 0x0000003800ec8947 */ /* 0x004fea0003800000 */
.L_x_125:
[----:B------:R-:W-:Y:S01]  /*38b0*/  NOP ;  /* 0x0000000000007918 */ /* 0x000fe20000000000 */
[----:B-1----:R-:W1:Y:S01]  /*38c0*/  LDS R0, [UR8+0x14] ;  /* 0x00001408ff007984 */ /* 0x002e620008000800 */
[----:B------:R-:W-:Y:S01]  /*38d0*/  ULOP3.LUT UR4, UR24, 0xffff, URZ, 0xc0, !UPT ;  /* 0x0000ffff18047892 */ /* 0x000fe2000f8ec0ff */
[----:B------:R-:W-:Y:S01]  /*38e0*/  UMOV UR5, 0xffff ;  /* 0x0000ffff00057882 */ /* 0x000fe20000000000 */
[----:B------:R-:W-:Y:S02]  /*38f0*/  UMOV UR6, 0x1 ;  /* 0x0000000100067882 */ /* 0x000fe40000000000 */
[----:B------:R-:W-:-:S04]  /*3900*/  USHF.R.U32.HI UR4, URZ, 0x5, UR4 ;  /* 0x00000005ff047899 */ /* 0x000fc80008011604 */
[----:B------:R-:W-:Y:S02]  /*3910*/  USHF.L.U32 UR5, UR5, UR4, URZ ;  /* 0x0000000405057299 */ /* 0x000fe400080006ff */
[----:B------:R-:W-:-:S04]  /*3920*/  USHF.L.U32 UR4, UR6, UR4, URZ ;  /* 0x0000000406047299 */ /* 0x000fc800080006ff */
[----:B-1----:R-:W-:-:S04]  /*3930*/  LOP3.LUT R0, R0, UR5, RZ, 0xc0, !PT ;  /* 0x0000000500007c12 */ /* 0x002fc8000f8ec0ff */
[----:B------:R-:W-:-:S13]  /*3940*/  ISETP.NE.AND P0, PT, R0, UR5, PT ;  /* 0x0000000500007c0c */ /* 0x000fda000bf05270 */
[----:B------:R-:W-:Y:S05]  /*3950*/  @P0 BRA `(.L_x_70) ;  /* 0x0000000000580947 */ /* 0x000fea0003800000 */
[----:B------:R-:W1:Y:S02]  /*3960*/  LDS R0, [UR8+0x18] ;  /* 0x00001808ff007984 */ /* 0x000e640008000800 */
[----:B-1----:R-:W-:-:S04]  /*3970*/  LOP3.LUT R0, R0, UR4, RZ, 0xc0, !PT ;  /* 0x0000000400007c12 */ /* 0x002fc8000f8ec0ff */
[----:B------:R-:W-:-:S13]  /*3980*/  ISETP.NE.AND P0, PT, R0, UR4, PT ;  /* 0x0000000400007c0c */ /* 0x000fda000bf05270 */
[----:B------:R-:W-:Y:S05]  /*3990*/  @P0 BRA `(.L_x_71) ;  /* 0x00000000003c0947 */ /* 0x000fea0003800000 */
[----:B------:R-:W1:Y:S01]  /*39a0*/  S2R R2, SR_LANEID ;  /* 0x0000000000027919 */ /* 0x000e620000000000 */
[----:B------:R-:W-:-:S06]  /*39b0*/  ULOP3.LUT UR5, URZ, UR5, URZ, 0x33, !UPT ;  /* 0x00000005ff057292 */ /* 0x000fcc000f8e33ff */
[----:B------:R-:W-:-:S04]  /*39c0*/  IMAD.U32 R0, RZ, RZ, UR5 ;  /* 0x00000005ff007e24 */ /* 0x000fc8000f8e00ff */
[----:B------:R2:W4:Y:S02]  /*39d0*/  REDUX UR7, R0 ;  /* 0x00000000000773c4 */ /* 0x0005240000000000 */
[----:B------:R1:W-:Y:S01]  /*39e0*/  UTCATOMSWS.AND URZ, UR5 ;  /* 0x0000000500ff79e3 */ /* 0x0003e20008000000 */
[----:B--2---:R-:W-:Y:S01]  /*39f0*/  LOP3.LUT R0, RZ, UR4, RZ, 0x33, !PT ;  /* 0x00000004ff007c12 */ /* 0x004fe2000f8e33ff */
[----:B------:R-:W-:Y:S02]  /*3a00*/  VOTEU.ANY UR4, UPT, PT ;  /* 0x0000000000047886 */ /* 0x000fe400038e0100 */
[----:B------:R-:W-:Y:S02]  /*3a10*/  UFLO.U32 UR4, UR4 ;  /* 0x00000004000472bd */ /* 0x000fe400080e0000 */
[----:B------:R-:W2:Y:S04]  /*3a20*/  REDUX UR6, R0 ;  /* 0x00000000000673c4 */ /* 0x000ea80000000000 */
[----:B-1----:R-:W-:-:S02]  /*3a30*/  ISETP.EQ.U32.AND P0, PT, R2, UR4, PT ;  /* 0x0000000402007c0c */ /* 0x002fc4000bf02070 */
[----:B----4-:R-:W-:-:S11]  /*3a40*/  MOV R2, UR7 ;  /* 0x0000000700027c02 */ /* 0x010fd60008000f00 */
[----:B------:R1:W-:Y:S01]  /*3a50*/  @P0 ATOMS.AND RZ, [UR8+0x14], R2 ;  /* 0x00001402ffff098c */ /* 0x0003e2000a800008 */
[----:B--2---:R-:W-:-:S05]  /*3a60*/  IMAD.U32 R0, RZ, RZ, UR6 ;  /* 0x00000006ff007e24 */ /* 0x004fca000f8e00ff */
[----:B------:R1:W-:Y:S01]  /*3a70*/  @P0 ATOMS.AND RZ, [UR8+0x18], R0 ;  /* 0x00001800ffff098c */ /* 0x0003e2000a800008 */
[----:B------:R-:W-:Y:S05]  /*3a80*/  BRA `(.L_x_72) ;  /* 0x0000000000147947 */ /* 0x000fea0003800000 */
.L_x_71:
[----:B------:R-:W-:Y:S02]  /*3a90*/  MOV R2, 0x3ab0 ;  /* 0x00003ab000027802 */ /* 0x000fe40000000f00 */
[----:B---3-5:R-:W-:Y:S05]  /*3aa0*/  CALL.REL.NOINC `($__internal_0_$__cuda_sm10x_tcgen05_guardrail_trap_col_being_dealloced_not_returned_by_alloc) ;  /* 0x0000003c00087944 */ /* 0x028fea0003c00000 */
[----:B------:R-:W-:Y:S05]  /*3ab0*/  BRA `(.L_x_72) ;  /* 0x0000000000087947 */ /* 0x000fea0003800000 */
.L_x_70:
[----:B------:R-:W-:Y:S02]  /*3ac0*/  MOV R2, 0x3ae0 ;  /* 0x00003ae000027802 */ /* 0x000fe40000000f00 */
[----:B---3-5:R-:W-:Y:S05]  /*3ad0*/  CALL.REL.NOINC `($__internal_2_$__cuda_sm10x_tcgen05_guardrail_trap_unallocated_columns_being_dealloced) ;  /* 0x0000003c00147944 */ /* 0x028fea0003c00000 */
.L_x_72:
[----:B------:R-:W-:Y:S01]  /*3ae0*/  NOP ;  /* 0x0000000000007918 */ /* 0x000fe20000000000 */
[----:B------:R-:W-:Y:S05]  /*3af0*/  EXIT ;  /* 0x000000000000794d */ /* 0x000fea0003800000 */
.L_x_54:
[----:B------:R-:W-:-:S09]  /*3b00*/  UISETP.NE.OR UP0, UPT, UR22, 0x3, !UP3 ;  /* 0x000000031600788c */ /* 0x000fd2000df05670 */
[----:B------:R-:W-:Y:S05]  /*3b10*/  BRA.U UP0, `(.L_x_73) ;  /* 0x0000000d00087547 */ /* 0x000fea000b800000 */
[----:B------:R-:W1:Y:S01]  /*3b20*/  LDCU UR26, c[0x0][0x370] ;  /* 0x00006e00ff1a77ac */ /* 0x000e620008000800 */
[----:B------:R-:W2:Y:S01]  /*3b30*/  LDC.64 R16, c[0x0][0x348] ;  /* 0x0000d200ff107b82 */ /* 0x000ea20000000a00 */
[----:B------:R-:W-:Y:S02]  /*3b40*/  HFMA2 R13, -RZ, RZ, 0, 0 ;  /* 0x00000000ff0d7431 */ /* 0x000fe400000001ff */
[----:B------:R-:W-:Y:S01]  /*3b50*/  IMAD.MOV.U32 R15, RZ, RZ, 0x1 ;  /* 0x00000001ff0f7424 */ /* 0x000fe200078e00ff */
[----:B------:R-:W1:Y:S01]  /*3b60*/  LDCU.128 UR28, c[0x0][0xb10] ;  /* 0x00016200ff1c77ac */ /* 0x000e620008000c00 */
[----:B------:R-:W-:Y:S01]  /*3b70*/  IMAD.MOV.U32 R14, RZ, RZ, RZ ;  /* 0x000000ffff0e7224 */ /* 0x000fe200078e00ff */
[----:B------:R-:W-:Y:S01]  /*3b80*/  MOV R12, 0x2000 ;  /* 0x00002000000c7802 */ /* 0x000fe20000000f00 */
[----:B------:R-:W3:Y:S01]  /*3b90*/  LDCU UR25, c[0x0][0x374] ;  /* 0x00006e80ff1977ac */ /* 0x000ee20008000800 */
[----:B------:R-:W4:Y:S01]  /*3ba0*/  LDC.64 R2, c[0x0][0x888] ;  /* 0x00022200ff027b82 */ /* 0x000f220000000a00 */
[----:B------:R-:W3:Y:S01]  /*3bb0*/  LDCU UR16, c[0x0][0xb0c] ;  /* 0x00016180ff1077ac */ /* 0x000ee20008000800 */
[----:B------:R-:W2:Y:S06]  /*3bc0*/  LDCU UR35, c[0x0][0xb20] ;  /* 0x00016400ff2377ac */ /* 0x000eac0008000800 */
[----:B------:R-:W4:Y:S01]  /*3bd0*/  LDC.64 R4, c[0x0][0x890] ;  /* 0x00022400ff047b82 */ /* 0x000f220000000a00 */
[----:B------:R-:W2:Y:S01]  /*3be0*/  LDCU UR4, c[0x0][0xb30] ;  /* 0x00016600ff0477ac */ /* 0x000ea20008000800 */
[----:B------:R-:W-:Y:S01]  /*3bf0*/  UMOV UR17, 0x400 ;  /* 0x0000040000117882 */ /* 0x000fe20000000000 */
[----:B-1----:R-:W-:-:S02]  /*3c00*/  UIMAD.WIDE.U32 UR32, UR26, UR28, URZ ;  /* 0x0000001c1a2072a5 */ /* 0x002fc4000f8e00ff */
[----:B---3--:R-:W-:Y:S02]  /*3c10*/  UIMAD.WIDE.U32 UR6, UR25, UR31, URZ ;  /* 0x0000001f190672a5 */ /* 0x008fe4000f8e00ff */
[----:B------:R-:W-:Y:S02]  /*3c20*/  ULEA UR17, UR48, UR17, 0x18 ;  /* 0x0000001130117291 */ /* 0x000fe4000f8ec0ff */
[----:B------:R-:W-:Y:S02]  /*3c30*/  UPLOP3.LUT UP3, UPT, UPT, UPT, UPT, 0x40, 0x4 ;  /* 0x000000000004789c */ /* 0x000fe40003f6e870 */
[----:B------:R-:W-:Y:S01]  /*3c40*/  UIADD3 UR5, UPT, UPT, UR17, 0x30, URZ ;  /* 0x0000003011057890 */ /* 0x000fe2000fffe0ff */
[----:B------:R-:W-:Y:S01]  /*3c50*/  UMOV UR32, UR33 ;  /* 0x0000002100207c82 */ /* 0x000fe20008000000 */
[----:B------:R-:W-:Y:S01]  /*3c60*/  UMOV UR27, UR7 ;  /* 0x00000007001b7c82 */ /* 0x000fe20008000000 */
[----:B------:R-:W-:Y:S02]  /*3c70*/  UISETP.GE.AND UP0, UPT, UR40, 0x1, UPT ;  /* 0x000000012800788c */ /* 0x000fe4000bf06270 */
[----:B------:R-:W-:Y:S01]  /*3c80*/  UISETP.NE.AND UP4, UPT, UR40, 0x1, UPT ;  /* 0x000000012800788c */ /* 0x000fe2000bf85270 */
[----:B------:R-:W1:Y:S01]  /*3c90*/  LDCU.64 UR14, c[0x0][0xb28] ;  /* 0x00016500ff0e77ac */ /* 0x000e620008000a00 */
[----:B------:R-:W-:-:S02]  /*3ca0*/  UISETP.NE.AND UP6, UPT, UR16, 0x1, UPT ;  /* 0x000000011000788c */ /* 0x000fc4000bfc5270 */
[----:B------:R-:W-:Y:S02]  /*3cb0*/  UISETP.NE.AND UP5, UPT, UR30, 0x1, UPT ;  /* 0x000000011e00788c */ /* 0x000fe4000bfa5270 */
[----:B------:R-:W-:Y:S02]  /*3cc0*/  UPRMT UR48, UR48, 0x654, UR5 ;  /* 0x0000065430307896 */ /* 0x000fe40008000005 */
[----:B------:R-:W-:Y:S02]  /*3cd0*/  USHF.R.U32.HI UR32, URZ, UR29, UR32 ;  /* 0x0000001dff207299 */ /* 0x000fe40008011620 */
[----:B--2---:R-:W-:Y:S02]  /*3ce0*/  USHF.R.U32.HI UR27, URZ, UR35, UR27 ;  /* 0x00000023ff1b7299 */ /* 0x004fe4000801161b */
[----:B------:R-:W-:-:S11]  /*3cf0*/  UISETP.NE.AND UP2, UPT, UR4, 0x1, UPT ;  /* 0x000000010400788c */ /* 0x000fd6000bf45270 */
.L_x_81:
[C---:B------:R-:W-:Y:S02]  /*3d00*/  LEA R7, R14.reuse, UR17, 0x3 ;  /* 0x000000110e077c11 */ /* 0x040fe4000f8e18ff */
[----:B------:R-:W-:Y:S02]  /*3d10*/  SHF.L.U32 R0, R13, 0x1f, RZ ;  /* 0x0000001f0d007819 */ /* 0x000fe400000006ff */
[----:B------:R-:W-:Y:S02]  /*3d20*/  LEA R8, R14, UR17, 0x4 ;  /* 0x000000110e087c11 */ /* 0x000fe4000f8e20ff */
[----:B--2---:R-:W2:Y:S02]  /*3d30*/  SYNCS.PHASECHK.TRANS64.TRYWAIT P0, [R7+URZ+0x50], R0 ;  /* 0x00005000070075a7 */ /* 0x004ea400080011ff */
[----:B--2---:R-:W-:Y:S05]  /*3d40*/  @!P0 BRA `(.L_x_74) ;  /* 0x0000003400dc8947 */ /* 0x004fea0003800000 */
.L_x_126:
[----:B------:R-:W3:Y:S01]  /*3d50*/  LDS.128 R8, [R8+0xe0] ;  /* 0x0000e00008087984 */ /* 0x000ee20000000c00 */
[----:B------:R-:W-:Y:S01]  /*3d60*/  UISETP.GE.AND UP0, UPT, UR40, 0x1, UPT ;  /* 0x000000012800788c */ /* 0x000fe2000bf06270 */
[----:B------:R-:W-:Y:S01]  /*3d70*/  @!PT LDS RZ, [RZ] ;  /* 0x00000000fffff984 */ /* 0x000fe20000000800 */
[----:B------:R-:W-:Y:S01]  /*3d80*/  @!PT LDS RZ, [RZ] ;  /* 0x00000000fffff984 */ /* 0x000fe20000000800 */
[----:B------:R-:W-:Y:S01]  /*3d90*/  @!PT LDS RZ, [RZ] ;  /* 0x00000000fffff984 */ /* 0x000fe20000000800 */
[----:B------:R-:W-:Y:S01]  /*3da0*/  @!PT LDS RZ, [RZ] ;  /* 0x00000000fffff984 */ /* 0x000fe20000000800 */
[----:B------:R1:W-:Y:S06]  /*3db0*/  MEMBAR.ALL.CTA ;  /* 0x0000000000007992 */ /* 0x0003ec0000008000 */
[----:B-1----:R-:W1:Y:S01]  /*3dc0*/  FENCE.VIEW.ASYNC.S ;  /* 0x00000000000073c6 */ /* 0x002e620000000000 */
[----:B---3--:R-:W-:Y:S11]  /*3dd0*/  LOP3.LUT P0, RZ, R10, 0x1, RZ, 0xc0, !PT ;  /* 0x000000010aff7812 */ /* 0x008ff6000780c0ff */
[----:B------:R-:W-:Y:S02]  /*3de0*/  @!UPT UIADD3 URZ, UPT, UPT, URZ, URZ, URZ ;  /* 0x000000fffffff290 */ /* 0x000fe4000fffe0ff */
[----:B-1----:R-:W-:Y:S01]  /*3df0*/  VOTEU.ANY UP1, P0 ;  /* 0x0000000000ff7886 */ /* 0x002fe20000020100 */
[----:B------:R-:W-:Y:S11]  /*3e00*/  PLOP3.LUT P0, PT, PT, PT, UP1, 0x80, 0x8 ;  /* 0x000000000008781c */ /* 0x000ff60003f0f018 */
[----:B------:R-:W-:Y:S02]  /*3e10*/  @!UPT UIADD3 URZ, UPT, UPT, URZ, URZ, URZ ;  /* 0x000000fffffff290 */ /* 0x000fe4000fffe0ff */
[----:B--2---:R-:W-:Y:S02]  /*3e20*/  @P0 SHF.R.U32.HI R0, RZ, 0x10, R9 ;  /* 0x00000010ff000819 */ /* 0x004fe40000011609 */
[----:B------:R-:W-:Y:S02]  /*3e30*/  @P0 MOV R6, R8 ;  /* 0x0000000800060202 */ /* 0x000fe40000000f00 */
[----:B------:R-:W-:Y:S01]  /*3e40*/  @P0 R2UR UR4, R0 ;  /* 0x00000000000402ca */ /* 0x000fe200000e0000 */
[----:B------:R-:W-:Y:S01]  /*3e50*/  VIADD R0, R7, 0x60 ;  /* 0x0000006007007836 */ /* 0x000fe20000000000 */
[----:B------:R-:W-:Y:S02]  /*3e60*/  @P0 LOP3.LUT R8, R9, 0xffff, RZ, 0xc0, !PT ;  /* 0x0000ffff09080812 */ /* 0x000fe400078ec0ff */
[----:B------:R-:W-:Y:S02]  /*3e70*/  @P0 R2UR UR6, R6 ;  /* 0x00000000060602ca */ /* 0x000fe400000e0000 */
[----:B------:R-:W-:Y:S02]  /*3e80*/  PRMT R0, RZ, 0x654, R0 ;  /* 0x00000654ff007816 */ /* 0x000fe40000000000 */
[----:B------:R-:W-:Y:S02]  /*3e90*/  @P0 R2UR UR5, R8 ;  /* 0x00000000080502ca */ /* 0x000fe400000e0000 */
[----:B------:R1:W-:Y:S03]  /*3ea0*/  SYNCS.ARRIVE.TRANS64.RED.A1T0 RZ, [R0+URZ], RZ ;  /* 0x000000ff00ff79a7 */ /* 0x0003e600081004ff */
[----:B------:R-:W-:Y:S04]  /*3eb0*/  @UP1 UMOV UR24, UR4 ;  /* 0x0000000400181c82 */ /* 0x000fe80008000000 */
[----:B------:R-:W-:Y:S04]  /*3ec0*/  @UP1 UMOV UR13, UR6 ;  /* 0x00000006000d1c82 */ /* 0x000fe80008000000 */
[----:B------:R-:W-:Y:S01]  /*3ed0*/  @UP1 UMOV UR7, UR5 ;  /* 0x0000000500071c82 */ /* 0x000fe20008000000 */
[----:B------:R-:W-:Y:S05]  /*3ee0*/  BRA.U !UP0, `(.L_x_75) ;  /* 0x0000000108a47547 */ /* 0x000fea000b800000 */
[----:B------:R-:W-:Y:S02]  /*3ef0*/  UIMAD.WIDE.U32 UR10, UR7, UR31, URZ ;  /* 0x0000001f070a72a5 */ /* 0x000fe4000f8e00ff */
[----:B------:R-:W-:Y:S02]  /*3f00*/  UIMAD.WIDE.U32 UR18, UR13, UR28, URZ ;  /* 0x0000001c0d1272a5 */ /* 0x000fe4000f8e00ff */
[----:B------:R-:W-:Y:S02]  /*3f10*/  USEL UR4, UR25, UR27, !UP5 ;  /* 0x0000001b19047287 */ /* 0x000fe4000e800000 */
[----:B------:R-:W-:Y:S02]  /*3f20*/  USEL UR8, UR26, UR32, !UP6 ;  /* 0x000000201a087287 */ /* 0x000fe4000f000000 */
[----:B------:R-:W-:Y:S02]  /*3f30*/  UIMAD.WIDE.U32 UR20, UR4, UR14, URZ ;  /* 0x0000000e041472a5 */ /* 0x000fe4000f8e00ff */
[----:B------:R-:W-:Y:S01]  /*3f40*/  UIMAD.WIDE.U32 UR22, UR8, UR14, URZ ;  /* 0x0000000e081672a5 */ /* 0x000fe2000f8e00ff */
[----:B------:R-:W-:Y:S02]  /*3f50*/  UMOV UR5, UR11 ;  /* 0x0000000b00057c82 */ /* 0x000fe40008000000 */
[----:B------:R-:W-:Y:S03]  /*3f60*/  USHF.R.U32.HI UR6, URZ, UR35, UR5 ;  /* 0x00000023ff067299 */ /* 0x000fe60008011605 */
[----:B------:R-:W-:Y:S01]  /*3f70*/  UMOV UR5, UR19 ;  /* 0x0000001300057c82 */ /* 0x000fe20008000000 */
[----:B------:R-:W-:Y:S02]  /*3f80*/  USEL UR6, UR7, UR6, !UP5 ;  /* 0x0000000607067287 */ /* 0x000fe4000e800000 */
[----:B------:R-:W-:Y:S02]  /*3f90*/  USHF.R.U32.HI UR9, URZ, UR29, UR5 ;  /* 0x0000001dff097299 */ /* 0x000fe40008011605 */
[----:B------:R-:W-:Y:S01]  /*3fa0*/  UIMAD.WIDE.U32 UR10, UR6, UR14, URZ ;  /* 0x0000000e060a72a5 */ /* 0x000fe2000f8e00ff */
[----:B------:R-:W-:Y:S02]  /*3fb0*/  UMOV UR5, UR21 ;  /* 0x0000001500057c82 */ /* 0x000fe40008000000 */
[----:B------:R-:W-:Y:S03]  /*3fc0*/  @UP4 USHF.R.U32.HI UR4, URZ, UR15, UR5 ;  /* 0x0000000fff044299 */ /* 0x000fe60008011605 */
[----:B------:R-:W-:Y:S01]  /*3fd0*/  UMOV UR5, UR23 ;  /* 0x0000001700057c82 */ /* 0x000fe20008000000 */
[----:B------:R-:W-:Y:S02]  /*3fe0*/  UIMAD UR4, UR40, UR4, URZ ;  /* 0x00000004280472a4 */ /* 0x000fe4000f8e02ff */
[----:B------:R-:W-:Y:S02]  /*3ff0*/  @UP4 USHF.R.U32.HI UR8, URZ, UR15, UR5 ;  /* 0x0000000fff084299 */ /* 0x000fe40008011605 */
[----:B------:R-:W-:Y:S02]  /*4000*/  USEL UR5, UR13, UR9, !UP6 ;  /* 0x000000090d057287 */ /* 0x000fe4000f000000 */
[----:B------:R-:W-:Y:S02]  /*4010*/  UIMAD UR9, UR40, UR8, URZ ;  /* 0x00000008280972a4 */ /* 0x000fe4000f8e02ff */
[----:B------:R-:W-:Y:S03]  /*4020*/  UISETP.GE.AND UP0, UPT, UR6, UR4, UPT ;  /* 0x000000040600728c */ /* 0x000fe6000bf06270 */
[----:B------:R-:W-:Y:S01]  /*4030*/  UMOV UR4, UR11 ;  /* 0x0000000b00047c82 */ /* 0x000fe20008000000 */
[----:B------:R-:W-:Y:S02]  /*4040*/  UISETP.GE.OR UP0, UPT, UR5, UR9, UP0 ;  /* 0x000000090500728c */ /* 0x000fe40008706670 */
[----:B------:R-:W-:Y:S02]  /*4050*/  USHF.R.U32.HI UR4, URZ, UR15, UR4 ;  /* 0x0000000fff047299 */ /* 0x000fe40008011604 */
[----:B------:R-:W-:Y:S02]  /*4060*/  UIMAD.WIDE.U32 UR10, UR5, UR14, URZ ;  /* 0x0000000e050a72a5 */ /* 0x000fe4000f8e00ff */
[----:B------:R-:W-:Y:S04]  /*4070*/  USEL UR12, UR6, UR4, !UP4 ;  /* 0x00000004060c7287 */ /* 0x000fe8000e000000 */
[----:B------:R-:W-:Y:S01]  /*4080*/  UIADD3 UR9, UPT, UPT, -UR12, URZ, URZ ;  /* 0x000000ff0c097290 */ /* 0x000fe2000fffe1ff */
[----:B------:R-:W-:Y:S02]  /*4090*/  @!UP0 UMOV UR4, UR11 ;  /* 0x0000000b00048c82 */ /* 0x000fe40008000000 */
[----:B------:R-:W-:Y:S02]  /*40a0*/  @!UP0 USHF.R.U32.HI UR4, URZ, UR15, UR4 ;  /* 0x0000000fff048299 */ /* 0x000fe40008011604 */
[----:B------:R-:W-:Y:S02]  /*40b0*/  UIMAD UR9, UR40, UR9, UR6 ;  /* 0x00000009280972a4 */ /* 0x000fe4000f8e0206 */
[----:B------:R-:W-:Y:S04]  /*40c0*/  @!UP0 USEL UR4, UR5, UR4, !UP4 ;  /* 0x0000000405048287 */ /* 0x000fe8000e000000 */
[----:B------:R-:W-:Y:S02]  /*40d0*/  @!UP0 UIMAD UR9, UR8, UR9, UR4 ;  /* 0x00000009080982a4 */ /* 0x000fe4000f8e0204 */
[----:B------:R-:W-:Y:S02]  /*40e0*/  @!UP0 UIADD3 UR10, UPT, UPT, UR12, -UR4, URZ ;  /* 0x800000040c0a8290 */ /* 0x000fe4000fffe0ff */
[----:B------:R-:W-:Y:S02]  /*40f0*/  UIADD3 UR4, UPT, UPT, -UR5, URZ, URZ ;  /* 0x000000ff05047290 */ /* 0x000fe4000fffe1ff */
[----:B------:R-:W-:Y:S02]  /*4100*/  UIADD3 UR8, UPT, UPT, -UR6, URZ, URZ ;  /* 0x000000ff06087290 */ /* 0x000fe4000fffe1ff */
[----:B------:R-:W-:Y:S02]  /*4110*/  @!UP0 UIMAD UR6, UR10, UR40, UR5 ;  /* 0x000000280a0682a4 */ /* 0x000fe4000f8e0205 */
[----:B------:R-:W-:Y:S02]  /*4120*/  UIMAD UR13, UR16, UR4, UR13 ;  /* 0x00000004100d72a4 */ /* 0x000fe4000f8e020d */
[----:B------:R-:W-:Y:S01]  /*4130*/  UIMAD UR7, UR30, UR8, UR7 ;  /* 0x000000081e0772a4 */ /* 0x000fe2000f8e0207 */
[----:B------:R-:W-:Y:S02]  /*4140*/  @!UP0 UMOV UR5, UR9 ;  /* 0x0000000900058c82 */ /* 0x000fe40008000000 */
[----:B------:R-:W-:Y:S02]  /*4150*/  UIMAD UR13, UR5, UR16, UR13 ;  /* 0x00000010050d72a4 */ /* 0x000fe4000f8e020d */
[----:B------:R-:W-:Y:S11]  /*4160*/  UIMAD UR7, UR6, UR30, UR7 ;  /* 0x0000001e060772a4 */ /* 0x000ff6000f8e0207 */
[----:B------:R-:W-:Y:S01]  /*4170*/  @!UPT UIADD3 URZ, UPT, UPT, URZ, URZ, URZ ;  /* 0x000000fffffff290 */ /* 0x000fe2000fffe0ff */
.L_x_75:
[----:B------:R-:W2:Y:S01]  /*4180*/  @!UP2 LDCU.128 UR20, c[0x0][0xb10] ;  /* 0x00016200ff14a7ac */ /* 0x000ea20008000c00 */
[C---:B----4-:R-:W-:Y:S02]  /*4190*/  ISETP.NE.U32.AND P1, PT, R4.reuse, RZ, PT ;  /* 0x000000ff0400720c */ /* 0x050fe40003f25070 */
[----:B------:R-:W-:Y:S02]  /*41a0*/  ISETP.NE.U32.AND P0, PT, R4, RZ, PT ;  /* 0x000000ff0400720c */ /* 0x000fe40003f05070 */
[C---:B------:R-:W-:Y:S02]  /*41b0*/  ISETP.NE.AND.EX P1, PT, R5.reuse, RZ, PT, P1 ;  /* 0x000000ff0500720c */ /* 0x040fe40003f25310 */
[----:B------:R-:W-:Y:S01]  /*41c0*/  ISETP.NE.AND.EX P0, PT, R5, RZ, PT, P0 ;  /* 0x000000ff0500720c */ /* 0x000fe20003f05300 */
[----:B------:R-:W3:Y:S01]  /*41d0*/  @!UP2 LDCU UR5, c[0x0][0xb0c] ;  /* 0x00016180ff05a7ac */ /* 0x000ee20008000800 */
[----:B------:R-:W-:Y:S01]  /*41e0*/  SHF.L.U32 R6, R15, 0x1f, RZ ;  /* 0x0000001f0f067819 */ /* 0x000fe200000006ff */
[----:B--2---:R-:W-:Y:S07]  /*41f0*/  UIMAD.WIDE.U32 UR8, UR13, UR20, URZ ;  /* 0x000000140d0872a5 */ /* 0x004fee000f8e00ff */
[----:B------:R-:W-:Y:S01]  /*4200*/  @!UP2 UMOV UR4, UR9 ;  /* 0x000000090004ac82 */ /* 0x000fe20008000000 */
[----:B---3--:R-:W-:Y:S02]  /*4210*/  @!UP2 UISETP.NE.AND UP0, UPT, UR5, 0x1, UPT ;  /* 0x000000010500a88c */ /* 0x008fe4000bf05270 */
[----:B------:R-:W-:Y:S02]  /*4220*/  @!UP2 USHF.R.U32.HI UR4, URZ, UR21, UR4 ;  /* 0x00000015ff04a299 */ /* 0x000fe40008011604 */
[----:B------:R-:W-:Y:S02]  /*4230*/  UIMAD.WIDE.U32 UR8, UR7, UR23, URZ ;  /* 0x00000017070872a5 */ /* 0x000fe4000f8e00ff */
[----:B------:R-:W-:Y:S02]  /*4240*/  @!UP2 USEL UR10, UR13, UR4, !UP0 ;  /* 0x000000040d0aa287 */ /* 0x000fe4000c000000 */
[----:B------:R-:W-:Y:S03]  /*4250*/  @!UP2 UISETP.NE.AND UP0, UPT, UR22, 0x1, UPT ;  /* 0x000000011600a88c */ /* 0x000fe6000bf05270 */
[----:B------:R-:W-:Y:S02]  /*4260*/  @!UP2 UMOV UR6, UR9 ;  /* 0x000000090006ac82 */ /* 0x000fe40008000000 */
[----:B------:R-:W2:Y:S02]  /*4270*/  @!UP2 LDCU UR4, c[0x0][0xb20] ;  /* 0x00016400ff04a7ac */ /* 0x000ea40008000800 */
[----:B--2---:R-:W-:Y:S04]  /*4280*/  @!UP2 USHF.R.U32.HI UR6, URZ, UR4, UR6 ;  /* 0x00000004ff06a299 */ /* 0x004fe80008011606 */
[----:B------:R-:W-:Y:S04]  /*4290*/  @!UP2 USEL UR6, UR7, UR6, !UP0 ;  /* 0x000000060706a287 */ /* 0x000fe8000c000000 */
[----:B------:R-:W-:Y:S02]  /*42a0*/  @!UP2 UIADD3 UR4, UPT, UPT, -UR10, UR6, URZ ;  /* 0x000000060a04a290 */ /* 0x000fe4000fffe1ff */
[----:B------:R-:W-:Y:S02]  /*42b0*/  @!UP2 UIADD3 UR6, UPT, UPT, UR10, -UR6, URZ ;  /* 0x800000060a06a290 */ /* 0x000fe4000fffe0ff */
[----:B------:R-:W-:Y:S02]  /*42c0*/  @!UP2 UIMAD UR13, UR4, UR5, UR13 ;  /* 0x00000005040da2a4 */ /* 0x000fe4000f8e020d */
[----:B------:R-:W-:Y:S01]  /*42d0*/  @!UP2 UIMAD UR7, UR6, UR22, UR7 ;  /* 0x000000160607a2a4 */ /* 0x000fe2000f8e0207 */
[----:B------:R-:W-:Y:S11]  /*42e0*/  BRA.U UP3, `(.L_x_76) ;  /* 0x0000000103107547 */ /* 0x000ff6000b800000 */
[----:B------:R-:W-:Y:S04]  /*42f0*/  MOV R7, UR34 ;  /* 0x0000002200077c02 */ /* 0x000fe80008000f00 */
[----:B------:R-:W-:Y:S04]  /*4300*/  SHF.L.U32 R7, R7, 0x1f, RZ ;  /* 0x0000001f07077819 */ /* 0x000fe800000006ff */
[----:B------:R-:W2:Y:S02]  /*4310*/  SYNCS.PHASECHK.TRANS64.TRYWAIT P2, [UR17+0x48], R7 ;  /* 0x00004807ff0075a7 */ /* 0x000ea40008041111 */
[----:B--2---:R-:W-:Y:S05]  /*4320*/  @!P2 BRA `(.L_x_77) ;  /* 0x000000300078a947 */ /* 0x004fea0003800000 */
.L_x_76:
[----:B------:R-:W-:Y:S05]  /*4330*/  @!P1 BRA `(.L_x_78) ;  /* 0x0000000000309947 */ /* 0x000fea0003800000 */
[----:B------:R-:W-:Y:S01]  /*4340*/  ISETP.NE.U32.AND P1, PT, R2, RZ, PT ;  /* 0x000000ff0200720c */ /* 0x000fe20003f25070 */
[----:B------:R-:W2:Y:S01]  /*4350*/  LDCU.64 UR4, c[0x0][0x358] ;  /* 0x00006b00ff0477ac */ /* 0x000ea20008000a00 */
[----:B------:R-:W-:Y:S02]  /*4360*/  IMAD.MOV.U32 R147, RZ, RZ, 0x1 ;  /* 0x00000001ff937424 */ /* 0x000fe400078e00ff */
[----:B------:R-:W-:Y:S11]  /*4370*/  ISETP.NE.AND.EX P1, PT, R3, RZ, PT, P1 ;  /* 0x000000ff0300720c */ /* 0x000ff60003f25310 */
[----:B------:R-:W-:Y:S02]  /*4380*/  @!UPT UIADD3 URZ, UPT, UPT, URZ, URZ, URZ ;  /* 0x000000fffffff290 */ /* 0x000fe4000fffe0ff */
[----:B------:R-:W3:Y:S01]  /*4390*/  @P1 LDC.64 R8, c[0x0][0x888] ;  /* 0x00022200ff081b82 */ /* 0x000ee20000000a00 */
[----:B-1----:R-:W-:Y:S04]  /*43a0*/  @P1 IMAD R0, R4, UR36, RZ ;  /* 0x0000002404001c24 */ /* 0x002fe8000f8e02ff */
[----:B---3--:R-:W-:Y:S04]  /*43b0*/  @P1 IMAD.WIDE R8, R0, 0x4, R8 ;  /* 0x0000000400081825 */ /* 0x008fe800078e0208 */
[----:B------:R-:W-:Y:S01]  /*43c0*/  HFMA2 R0, -RZ, RZ, 0, 5.9604644775390625e-08 ;  /* 0x00000001ff007431 */ /* 0x000fe200000001ff */
[----:B--2--5:R2:W5:Y:S04]  /*43d0*/  @P1 LDG.E R71, desc[UR4][R8.64] ;  /* 0x0000000408471981 */ /* 0x024568000c1e1900 */
[----:B------:R-:W-:Y:S01]  /*43e0*/  @!P1 PRMT R147, R0, 0x7610, R147 ;  /* 0x0000761000939816 */ /* 0x000fe20000000093 */
[----:B--2---:R-:W3:Y:S06]  /*43f0*/  @!P1 LDC R71, c[0x0][0x880] ;  /* 0x00022000ff479b82 */ /* 0x004eec0000000800 */
.L_x_78:
[----:B---3-5:R-:W-:Y:S01]  /*4400*/  @!P0 ISETP.EQ.AND P1, PT, R71, RZ, PT ;  /* 0x000000ff4700820c */ /* 0x028fe20003f22270 */
[----:B------:R-:W-:Y:S01]  /*4410*/  @!UPT UIADD3 URZ, UPT, UPT, URZ, URZ, URZ ;  /* 0x000000fffffff290 */ /* 0x000fe2000fffe0ff */
[----:B------:R-:W-:Y:S11]  /*4420*/  @!P0 BRA `(.L_x_79) ;  /* 0x0000000000188947 */ /* 0x000ff60003800000 */
[----:B------:R-:W-:Y:S02]  /*4430*/  LOP3.LUT P0, RZ, R147, 0xff, RZ, 0xc0, !PT ;  /* 0x000000ff93ff7812 */ /* 0x000fe4000780c0ff */
[----:B------:R-:W-:Y:S04]  /*4440*/  ISETP.NE.U32.AND P1, PT, R2, RZ, PT ;  /* 0x000000ff0200720c */ /* 0x000fe80003f25070 */
[----:B------:R-:W-:Y:S04]  /*4450*/  ISETP.NE.AND.EX P1, PT, R3, RZ, PT, P1 ;  /* 0x000000ff0300720c */ /* 0x000fe80003f25310 */
[----:B------:R-:W-:Y:S03]  /*4460*/  PLOP3.LUT P1, PT, P1, PT, PT, 0x8, 0x80 ;  /* 0x000000000080781c */ /* 0x000fe60000f2e170 */
[----:B------:R-:W-:Y:S11]  /*4470*/  @P0 ISETP.EQ.AND P1, PT, R71, RZ, PT ;  /* 0x000000ff4700020c */ /* 0x000ff60003f22270 */
[----:B------:R-:W-:Y:S02]  /*4480*/  @!UPT UIADD3 URZ, UPT, UPT, URZ, URZ, URZ ;  /* 0x000000fffffff290 */ /* 0x000fe4000fffe0ff */
.L_x_79:
[----:B------:R-:W2:Y:S01]  /*4490*/  SYNCS.PHASECHK.TRANS64.TRYWAIT P0, [UR17+0x38], R6 ;  /* 0x00003806ff0075a7 */ /* 0x000ea20008001111 */
[----:B------:R-:W-:Y:S02]  /*44a0*/  ELECT P2, URZ, PT ;  /* 0x0000000000ff782f */ /* 0x000fe40003840000 */
[----:B------:R-:W-:Y:S01]  /*44b0*/  IADD3 R14, PT, PT, R14, 0x1, RZ ;  /* 0x000000010e0e7810 */ /* 0x000fe20007ffe0ff */
[----:B--2---:R-:W-:Y:S10]  /*44c0*/  @!P0 BRA `(.L_x_80) ;  /* 0x0000003000288947 */ /* 0x004ff40003800000 */
.L_x_129:
[----:B------:R-:W-:Y:S01]  /*44d0*/  PLOP3.LUT P1, PT, P1, P2, PT, 0xf2, 0x2f ;  /* 0x00000000002f781c */ /* 0x000fe20000f25e72 */
[----:B------:R-:W-:Y:S01]  /*44e0*/  UMOV UR18, 0x0 ;  /* 0x0000000000127882 */ /* 0x000fe20000000000 */
[----:B------:R-:W-:Y:S01]  /*44f0*/  UMOV UR19, 0x10000000 ;  /* 0x1000000000137882 */ /* 0x000fe20000000000 */
[----:B------:R-:W-:Y:S01]  /*4500*/  UMOV UR12, UR36 ;  /* 0x00000024000c7c82 */ /* 0x000fe20008000000 */
[----:B------:R-:W-:Y:S01]  /*4510*/  LOP3.LUT R15, R15, 0x1, RZ, 0x3c, !PT ;  /* 0x000000010f0f7812 */ /* 0x000fe200078e3cff */
[----:B------:R-:W-:Y:S01]  /*4520*/  UPLOP3.LUT UP3, UPT, UPT, UPT, UPT, 0x80, 0x8 ;  /* 0x000000000008789c */ /* 0x000fe20003f6f070 */
[----:B------:R-:W-:Y:S07]  /*4530*/  UMOV UR36, UR24 ;  /* 0x0000001800247c82 */ /* 0x000fee0008000000 */
[----:B-1----:R-:W-:Y:S01]  /*4540*/  @!P1 IADD3 R6, P0, PT, R16, 0x580, RZ ;  /* 0x0000058010069810 */ /* 0x002fe20007f1e0ff */
[----:B------:R-:W-:Y:S03]  /*4550*/  VOTEU.ALL UP0, P1 ;  /* 0x0000000000ff7886 */ /* 0x000fe60000800000 */
[----:B------:R-:W-:Y:S01]  /*4560*/  @!P1 R2UR UR5, R6 ;  /* 0x00000000060592ca */ /* 0x000fe200000e0000 */
[----:B------:R-:W-:Y:S01]  /*4570*/  @!P1 IMAD.X R0, RZ, RZ, R17, P0 ;  /* 0x000000ffff009224 */ /* 0x000fe200000e0611 */
[----:B------:R-:W-:Y:S01]  /*4580*/  @!UP0 USHF.L.U32 UR10, UR45, 0x6, URZ ;  /* 0x000000062d0a8899 */ /* 0x000fe200080006ff */
[----:B------:R-:W-:Y:S01]  /*4590*/  ISETP.NE.AND P0, PT, R14, 0x2, PT ;  /* 0x000000020e00780c */ /* 0x000fe20003f05270 */
[----:B------:R-:W-:Y:S02]  /*45a0*/  @!UP0 USHF.L.U32 UR11, UR46, 0x7, URZ ;  /* 0x000000072e0b8899 */ /* 0x000fe400080006ff */
[----:B------:R-:W-:Y:S01]  /*45b0*/  @!P1 R2UR UR4, R0 ;  /* 0x00000000000492ca */ /* 0x000fe200000e0000 */
[----:B------:R-:W-:Y:S01]  /*45c0*/  @!UP0 UIADD3 UR8, UPT, UPT, UR17, 0x200, URZ ;  /* 0x0000020011088890 */ /* 0x000fe2000fffe0ff */
[----:B------:R-:W-:Y:S01]  /*45d0*/  SEL R0, RZ, 0x1, P0 ;  /* 0x00000001ff007807 */ /* 0x000fe20000000000 */
[----:B------:R-:W-:Y:S01]  /*45e0*/  @!UP0 UIADD3 UR9, UPT, UPT, UR17, 0x30, URZ ;  /* 0x0000003011098890 */ /* 0x000fe2000fffe0ff */
[----:B------:R-:W-:Y:S01]  /*45f0*/  SEL R14, R14, RZ, P0 ;  /* 0x000000ff0e0e7207 */ /* 0x000fe20000000000 */
[----:B------:R-:W-:Y:S01]  /*4600*/  VOTEU.ALL UP0, P1 ;  /* 0x0000000000ff7886 */ /* 0x000fe20000800000 */
[----:B------:R-:W-:Y:S01]  /*4610*/  LOP3.LUT R13, R13, R0, RZ, 0x3c, !PT ;  /* 0x000000000d0d7212 */ /* 0x000fe200078e3cff */
[----:B------:R-:W-:Y:S01]  /*4620*/  IMAD.U32 R6, RZ, RZ, UR5 ;  /* 0x00000005ff067e24 */ /* 0x000fe2000f8e00ff */
[----:B------:R-:W-:Y:S02]  /*4630*/  UIADD3 UR45, UPT, UPT, UR7, UR57, URZ ;  /* 0x00000039072d7290 */ /* 0x000fe4000fffe0ff */
[----:B------:R-:W-:Y:S03]  /*4640*/  UIADD3 UR46, UPT, UPT, UR13, UR60, URZ ;  /* 0x0000003c0d2e7290 */ /* 0x000fe6000fffe0ff */
[----:B------:R-:W-:Y:S01]  /*4650*/  IMAD.U32 R7, RZ, RZ, UR4 ;  /* 0x00000004ff077e24 */ /* 0x000fe2000f8e00ff */
[----:B------:R-:W-:Y:S04]  /*4660*/  @!P1 R2UR UR4, R6 ;  /* 0x00000000060492ca */ /* 0x000fe800000e0000 */
[----:B------:R-:W-:Y:S11]  /*4670*/  @!P1 R2UR UR5, R7 ;  /* 0x00000000070592ca */ /* 0x000ff600000e0000 */
[----:B------:R-:W-:Y:S02]  /*4680*/  @!UPT UIADD3 URZ, UPT, UPT, URZ, URZ, URZ ;  /* 0x000000fffffff290 */ /* 0x000fe4000fffe0ff */
[----:B------:R2:W-:Y:S01]  /*4690*/  @!UP0 UTMALDG.3D [UR8], [UR4], desc[UR18] ;  /* 0x00001208040085b4 */ /* 0x0005e20008011000 */
[----:B------:R2:W-:Y:S01]  /*46a0*/  @!P1 SYNCS.ARRIVE.TRANS64.RED.A0TR RZ, [UR17+0x30], R12 ;  /* 0x0000300cffff99a7 */ /* 0x0005e20008300411 */
[----:B------:R-:W-:Y:S01]  /*46b0*/  SYNCS.ARRIVE.TRANS64.RED.A1T0 RZ, [UR48], RZ ;  /* 0x000000ffffff79a7 */ /* 0x000fe20008100430 */
[----:B------:R-:W-:Y:S05]  /*46c0*/  BRA.U UP1, `(.L_x_81) ;  /* 0xfffffff5018c7547 */ /* 0x000fea000b83ffff */
[----:B------:R-:W-:Y:S07]  /*46d0*/  MOV R0, UR17 ;  /* 0x0000001100007c02 */ /* 0x000fee0008000f00 */
.L_x_82:
[----:B-1----:R-:W-:-:S04]  /*46e0*/  SHF.L.U32 R2, R15, 0x1f, RZ ;  /* 0x0000001f0f027819 */ /* 0x002fc800000006ff */
[----:B------:R1:W3:Y:S03]  /*46f0*/  SYNCS.PHASECHK.TRANS64.TRYWAIT P0, [R0+URZ+0x38], R2 ;  /* 0x00003802000075a7 */ /* 0x0002e600080011ff */
[----:B---3--:R-:W-:Y:S05]  /*4700*/  @!P0 NANOSLEEP.SYNCS 0x989680 ;  /* 0x009896800000895d */ /* 0x008fea0003900000 */
[----:B------:R-:W3:Y:S02]  /*4710*/  @!P0 SYNCS.PHASECHK.TRANS64 P0, [R0+URZ+0x38], R2 ;  /* 0x00003802000085a7 */ /* 0x000ee400080010ff */
[----:B--23--:R-:W-:Y:S05]  /*4720*/  @P0 EXIT ;  /* 0x000000000000094d */ /* 0x00cfea0003800000 */
[----:B------:R-:W-:Y:S05]  /*4730*/  BRA `(.L_x_82) ;  /* 0xfffffffc00e87947 */ /* 0x000fea000383ffff */
.L_x_73:
[----:B------:R-:W-:-:S06]  /*4740*/  UISETP.GE.AND UP0, UPT, UR22, 0x4, UPT ;  /* 0x000000041600788c */ /* 0x000fcc000bf06270 */
[----:B------:R-:W-:-:S13]  /*4750*/  PLOP3.LUT P0, PT, PT, PT, UP0, 0x80, 0x8 ;  /* 0x000000000008781c */ /* 0x000fda0003f0f008 */
[----:B------:R-:W-:Y:S05]  /*4760*/  @!P0 EXIT ;  /* 0x000000000000894d */ /* 0x000fea0003800000 */
[----:B------:R-:W-:Y:S01]  /*4770*/  BAR.SYNC.DEFER_BLOCKING 0x6, 0xa0 ;  /* 0x0182800000007b1d */ /* 0x000fe20000010000 */
[C---:B------:R-:W-:Y:S01]  /*4780*/  IMAD.SHL.U32 R146, R142.reuse, 0x40, RZ ;  /* 0x000000408e927824 */ /* 0x040fe200078e00ff */
[C---:B------:R-:W-:Y:S01]  /*4790*/  R2P PR, R142.reuse, 0x6 ;  /* 0x000000068e007804 */ /* 0x040fe20000000000 */
[C---:B------:R-:W-:Y:S01]  /*47a0*/  IMAD.SHL.U32 R4, R142.reuse, 0x8, RZ ;  /* 0x000000088e047824 */ /* 0x040fe200078e00ff */
[----:B------:R-:W-:Y:S01]  /*47b0*/  SHF.L.U32 R69, R142, 0x10, RZ ;  /* 0x000000108e457819 */ /* 0x000fe200000006ff */
[----:B------:R-:W-:Y:S01]  /*47c0*/  IMAD.MOV.U32 R144, RZ, RZ, 0x20 ;  /* 0x00000020ff907424 */ /* 0x000fe200078e00ff */
[----:B------:R-:W-:Y:S02]  /*47d0*/  UMOV UR44, 0x400 ;  /* 0x00000400002c7882 */ /* 0x000fe40000000000 */
[----:B------:R-:W1:Y:S01]  /*47e0*/  LDC.64 R138, c[0x0][0x888] ;  /* 0x00022200ff8a7b82 */ /* 0x000e620000000a00 */
[----:B------:R-:W-:Y:S01]  /*47f0*/  ULEA UR44, UR48, UR44, 0x18 ;  /* 0x0000002c302c7291 */ /* 0x000fe2000f8ec0ff */
[----:B------:R-:W-:Y:S01]  /*4800*/  LOP3.LUT R5, R146, 0x180, RZ, 0xc0, !PT ;  /* 0x0000018092057812 */ /* 0x000fe200078ec0ff */
[----:B------:R-:W-:Y:S01]  /*4810*/  IMAD.MOV.U32 R145, RZ, RZ, 0x10 ;  /* 0x00000010ff917424 */ /* 0x000fe200078e00ff */
[----:B------:R-:W-:Y:S01]  /*4820*/  SEL R144, R144, 0xffffffe0, !P2 ;  /* 0xffffffe090907807 */ /* 0x000fe20005000000 */
[----:B------:R-:W-:Y:S01]  /*4830*/  UIADD3 UR4, UPT, UPT, UR44, 0x2200, URZ ;  /* 0x000022002c047890 */ /* 0x000fe2000fffe0ff */
[----:B------:R-:W-:Y:S01]  /*4840*/  LOP3.LUT R4, R5, 0x30, R4, 0xf8, !PT ;  /* 0x0000003005047812 */ /* 0x000fe200078ef804 */
[----:B------:R-:W-:Y:S01]  /*4850*/  HFMA2 R149, -RZ, RZ, 0, 0 ;  /* 0x00000000ff957431 */ /* 0x000fe200000001ff */
[----:B------:R-:W2:Y:S01]  /*4860*/  LDC.64 R140, c[0x0][0x890] ;  /* 0x00022400ff8c7b82 */ /* 0x000ea20000000a00 */
[----:B------:R-:W-:Y:S01]  /*4870*/  SEL R145, R145, 0xfffffff0, !P1 ;  /* 0xfffffff091917807 */ /* 0x000fe20004800000 */
[----:B------:R-:W-:Y:S01]  /*4880*/  IMAD.MOV.U32 R68, RZ, RZ, RZ ;  /* 0x000000ffff447224 */ /* 0x000fe200078e00ff */
[----:B------:R-:W-:Y:S01]  /*4890*/  LOP3.LUT R146, R4, 0x1e40, R146, 0xf8, !PT ;  /* 0x00001e4004927812 */ /* 0x000fe200078ef892 */
[----:B------:R-:W-:Y:S01]  /*48a0*/  IMAD.MOV.U32 R152, RZ, RZ, RZ ;  /* 0x000000ffff987224 */ /* 0x000fe200078e00ff */
[----:B------:R-:W-:-:S02]  /*48b0*/  SHF.R.U32.HI R143, RZ, 0x4, R144 ;  /* 0x00000004ff8f7819 */ /* 0x000fc40000011690 */
[----:B------:R-:W-:Y:S02]  /*48c0*/  CS2R R150, SRZ ;  /* 0x0000000000967805 */ /* 0x000fe4000001ff00 */
[----:B------:R-:W-:Y:S01]  /*48d0*/  LOP3.LUT R69, R69, 0x600000, RZ, 0xc0, !PT ;  /* 0x0060000045457812 */ /* 0x000fe200078ec0ff */
[----:B------:R-:W3:Y:S01]  /*48e0*/  LDC.64 R136, c[0x0][0x8b0] ;  /* 0x00022c00ff887b82 */ /* 0x000ee20000000a00 */
[----:B------:R-:W4:Y:S01]  /*48f0*/  LDS R0, [UR44+0x100] ;  /* 0x0001002cff007984 */ /* 0x000f220008000800 */
[----:B------:R-:W-:Y:S01]  /*4900*/  VIADD R4, R146, UR44 ;  /* 0x0000002c92047c36 */ /* 0x000fe20008000000 */
[----:B------:R-:W-:Y:S01]  /*4910*/  LEA.HI R143, R145, R143, RZ, 0x1c ;  /* 0x0000008f918f7211 */ /* 0x000fe200078fe0ff */
[----:B------:R-:W-:Y:S01]  /*4920*/  IMAD.U32 R153, RZ, RZ, UR4 ;  /* 0x00000004ff997e24 */ /* 0x000fe2000f8e00ff */
[----:B------:R-:W1:Y:S01]  /*4930*/  LDCU UR50, c[0x0][0x370] ;  /* 0x00006e00ff3277ac */ /* 0x000e620008000800 */
[--C-:B------:R-:W-:Y:S01]  /*4940*/  IMAD.IADD R144, R144, 0x1, R4.reuse ;  /* 0x0000000190907824 */ /* 0x100fe200078e0204 */
[----:B------:R-:W-:Y:S01]  /*4950*/  LEA R143, R143, R4, 0x4 ;  /* 0x000000048f8f7211 */ /* 0x000fe200078e20ff */
[----:B------:R-:W1:Y:S01]  /*4960*/  LDC.64 R134, c[0x0][0x8a8] ;  /* 0x00022a00ff867b82 */ /* 0x000e620000000a00 */
[----:B------:R-:W-:Y:S01]  /*4970*/  IMAD.IADD R145, R145, 0x1, R4 ;  /* 0x0000000191917824 */ /* 0x000fe200078e0204 */
[----:B------:R-:W1:Y:S01]  /*4980*/  LDCU.64 UR62, c[0x0][0x348] ;  /* 0x00006900ff3e77ac */ /* 0x000e620008000a00 */
[----:B------:R-:W1:Y:S01]  /*4990*/  LDCU UR41, c[0x0][0xb0c] ;  /* 0x00016180ff2977ac */ /* 0x000e620008000800 */
[----:B------:R-:W1:Y:S01]  /*49a0*/  LDCU UR39, c[0x0][0xb30] ;  /* 0x00016600ff2777ac */ /* 0x000e620008000800 */
[----:B------:R-:W1:Y:S01]  /*49b0*/  LDCU.64 UR58, c[0x0][0x888] ;  /* 0x00011100ff3a77ac */ /* 0x000e620008000a00 */
[----:B------:R-:W1:Y:S01]  /*49c0*/  LDCU.64 UR42, c[0x0][0xb28] ;  /* 0x00016500ff2a77ac */ /* 0x000e620008000a00 */
[----:B------:R-:W1:Y:S01]  /*49d0*/  LDCU.128 UR52, c[0x0][0xb10] ;  /* 0x00016200ff3477ac */ /* 0x000e620008000c00 */
[----:B------:R-:W1:Y:S01]  /*49e0*/  LDCU UR49, c[0x0][0x374] ;  /* 0x00006e80ff3177ac */ /* 0x000e620008000800 */
[----:B------:R-:W-:Y:S01]  /*49f0*/  UIADD3 UR56, UPT, UPT, UR44, 0x200, URZ ;  /* 0x000002002c387890 */ /* 0x000fe2000fffe0ff */
[----:B--2-4-:R-:W-:-:S11]  /*4a00*/  IMAD.IADD R69, R0, 0x1, R69 ;  /* 0x0000000100457824 */ /* 0x014fd600078e0245 */
.L_x_100:
[----:B------:R-:W-:Y:S02]  /*4a10*/  LEA R3, R149, UR44, 0x3 ;  /* 0x0000002c95037c11 */ /* 0x000fe4000f8e18ff */
[----:B------:R-:W-:Y:S02]  /*4a20*/  SHF.L.U32 R0, R151, 0x1f, RZ ;  /* 0x0000001f97007819 */ /* 0x000fe400000006ff */
[----:B------:R-:W-:Y:S02]  /*4a30*/  LEA R4, R149, UR44, 0x4 ;  /* 0x0000002c95047c11 */ /* 0x000fe4000f8e20ff */
[----:B--2---:R-:W2:Y:S02]  /*4a40*/  SYNCS.PHASECHK.TRANS64.TRYWAIT P0, [R3+URZ+0x50], R0 ;  /* 0x00005000030075a7 */ /* 0x004ea400080011ff */
[----:B-12---:R-:W-:Y:S05]  /*4a50*/  @!P0 BRA `(.L_x_83) ;  /* 0x0000002800dc8947 */ /* 0x006fea0003800000 */
.L_x_130:
[----:B------:R-:W4:Y:S01]  /*4a60*/  LDS.128 R4, [R4+0xe0] ;  /* 0x0000e00004047984 */ /* 0x000f220000000c00 */
[----:B------:R-:W-:Y:S01]  /*4a70*/  UISETP.GE.AND UP0, UPT, UR40, 0x1, UPT ;  /* 0x000000012800788c */ /* 0x000fe2000bf06270 */
[----:B------:R-:W-:Y:S01]  /*4a80*/  @!PT LDS RZ, [RZ] ;  /* 0x00000000fffff984 */ /* 0x000fe20000000800 */
[----:B------:R-:W-:Y:S01]  /*4a90*/  @!PT LDS RZ, [RZ] ;  /* 0x00000000fffff984 */ /* 0x000fe20000000800 */
[----:B------:R-:W-:Y:S01]  /*4aa0*/  @!PT LDS RZ, [RZ] ;  /* 0x00000000fffff984 */ /* 0x000fe20000000800 */
[----:B------:R-:W-:Y:S01]  /*4ab0*/  @!PT LDS RZ, [RZ] ;  /* 0x00000000fffff984 */ /* 0x000fe20000000800 */
[----:B------:R1:W-:Y:S06]  /*4ac0*/  MEMBAR.ALL.CTA ;  /* 0x0000000000007992 */ /* 0x0003ec0000008000 */
[----:B-1----:R-:W1:Y:S01]  /*4ad0*/  FENCE.VIEW.ASYNC.S ;  /* 0x00000000000073c6 */ /* 0x002e620000000000 */
[----:B----4-:R-:W-:Y:S11]  /*4ae0*/  LOP3.LUT P0, RZ, R6, 0x1, RZ, 0xc0, !PT ;  /* 0x0000000106ff7812 */ /* 0x010ff6000780c0ff */
[----:B------:R-:W-:Y:S02]  /*4af0*/  @!UPT UIADD3 URZ, UPT, UPT, URZ, URZ, URZ ;  /* 0x000000fffffff290 */ /* 0x000fe4000fffe0ff */
[----:B-1----:R-:W-:Y:S01]  /*4b00*/  VOTEU.ANY UP1, P0 ;  /* 0x0000000000ff7886 */ /* 0x002fe20000020100 */
[----:B------:R-:W-:Y:S01]  /*4b10*/  PLOP3.LUT P0, PT, PT, PT, UP1, 0x80, 0x8 ;  /* 0x000000000008781c */ /* 0x000fe20003f0f018 */
[----:B------:R-:W-:Y:S11]  /*4b20*/  UP2UR UR47, UPR, URZ, 0x2 ;  /* 0x00000002ff2f7883 */ /* 0x000ff60008000000 */
[----:B------:R-:W-:Y:S01]  /*4b30*/  @!UPT UIADD3 URZ, UPT, UPT, URZ, URZ, URZ ;  /* 0x000000fffffff290 */ /* 0x000fe2000fffe0ff */
        /* <DEDUP_REMOVED lines=13> */
[----:B------:R-:W2:Y:S01]  /*4c10*/  LDCU UR12, c[0x0][0xb20] ;  /* 0x00016400ff0c77ac */ /* 0x000ea20008000800 */
[----:B------:R-:W-:Y:S02]  /*4c20*/  UIMAD.WIDE.U32 UR4, UR49, UR55, URZ ;  /* 0x00000037310472a5 */ /* 0x000fe4000f8e00ff */
[----:B------:R-:W-:Y:S02]  /*4c30*/  UIMAD.WIDE.U32 UR6, UR50, UR52, URZ ;  /* 0x00000034320672a5 */ /* 0x000fe4000f8e00ff */
[----:B------:R-:W-:Y:S02]  /*4c40*/  UISETP.NE.AND UP0, UPT, UR54, 0x1, UPT ;  /* 0x000000013600788c */ /* 0x000fe4000bf05270 */
[----:B------:R-:W-:Y:S02]  /*4c50*/  UIMAD.WIDE.U32 UR8, UR37, UR55, URZ ;  /* 0x00000037250872a5 */ /* 0x000fe4000f8e00ff */
[----:B------:R-:W-:Y:S02]  /*4c60*/  UIMAD.WIDE.U32 UR10, UR38, UR52, URZ ;  /* 0x00000034260a72a5 */ /* 0x000fe4000f8e00ff */
[----:B------:R-:W-:Y:S02]  /*4c70*/  UISETP.NE.AND UP1, UPT, UR41, 0x1, UPT ;  /* 0x000000012900788c */ /* 0x000fe4000bf25270 */
[----:B------:R-:W-:Y:S01]  /*4c80*/  UISETP.NE.AND UP2, UPT, UR40, 0x1, UPT ;  /* 0x000000012800788c */ /* 0x000fe2000bf45270 */
[----:B------:R-:W-:Y:S02]  /*4c90*/  UMOV UR4, UR5 ;  /* 0x0000000500047c82 */ /* 0x000fe40008000000 */
[----:B--2---:R-:W-:Y:S03]  /*4ca0*/  USHF.R.U32.HI UR5, URZ, UR12, UR4 ;  /* 0x0000000cff057299 */ /* 0x004fe60008011604 */
[----:B------:R-:W-:Y:S02]  /*4cb0*/  UMOV UR4, UR7 ;  /* 0x0000000700047c82 */ /* 0x000fe40008000000 */
[----:B------:R-:W-:Y:S02]  /*4cc0*/  USHF.R.U32.HI UR7, URZ, UR53, UR4 ;  /* 0x00000035ff077299 */ /* 0x000fe40008011604 */
[----:B------:R-:W-:Y:S02]  /*4cd0*/  USEL UR4, UR49, UR5, !UP0 ;  /* 0x0000000531047287 */ /* 0x000fe4000c000000 */
[----:B------:R-:W-:Y:S01]  /*4ce0*/  USEL UR7, UR50, UR7, !UP1 ;  /* 0x0000000732077287 */ /* 0x000fe2000c800000 */
[----:B------:R-:W-:Y:S01]  /*4cf0*/  UMOV UR5, UR9 ;  /* 0x0000000900057c82 */ /* 0x000fe20008000000 */
[----:B------:R-:W-:Y:S02]  /*4d00*/  UIMAD.WIDE.U32 UR8, UR4, UR42, URZ ;  /* 0x0000002a040872a5 */ /* 0x000fe4000f8e00ff */
[----:B------:R-:W-:Y:S03]  /*4d10*/  USHF.R.U32.HI UR6, URZ, UR12, UR5 ;  /* 0x0000000cff067299 */ /* 0x000fe60008011605 */
[----:B------:R-:W-:Y:S01]  /*4d20*/  UMOV UR5, UR11 ;  /* 0x0000000b00057c82 */ /* 0x000fe20008000000 */
[----:B------:R-:W-:Y:S02]  /*4d30*/  UIMAD.WIDE.U32 UR10, UR7, UR42, URZ ;  /* 0x0000002a070a72a5 */ /* 0x000fe4000f8e00ff */
[----:B------:R-:W-:Y:S02]  /*4d40*/  USHF.R.U32.HI UR12, URZ, UR53, UR5 ;  /* 0x00000035ff0c7299 */ /* 0x000fe40008011605 */
[----:B------:R-:W-:Y:S01]  /*4d50*/  USEL UR6, UR37, UR6, !UP0 ;  /* 0x0000000625067287 */ /* 0x000fe2000c000000 */
[----:B------:R-:W-:Y:S02]  /*4d60*/  UMOV UR5, UR9 ;  /* 0x0000000900057c82 */ /* 0x000fe40008000000 */
[----:B------:R-:W-:Y:S01]  /*4d70*/  UMOV UR10, UR11 ;  /* 0x0000000b000a7c82 */ /* 0x000fe20008000000 */
[----:B------:R-:W-:Y:S02]  /*4d80*/  @UP2 USHF.R.U32.HI UR4, URZ, UR43, UR5 ;  /* 0x0000002bff042299 */ /* 0x000fe40008011605 */
[----:B------:R-:W-:Y:S02]  /*4d90*/  @UP2 USHF.R.U32.HI UR7, URZ, UR43, UR10 ;  /* 0x0000002bff072299 */ /* 0x000fe4000801160a */
[----:B------:R-:W-:Y:S02]  /*4da0*/  UIMAD UR4, UR40, UR4, URZ ;  /* 0x00000004280472a4 */ /* 0x000fe4000f8e02ff */
[----:B------:R-:W-:Y:S02]  /*4db0*/  UIMAD.WIDE.U32 UR10, UR6, UR42, URZ ;  /* 0x0000002a060a72a5 */ /* 0x000fe4000f8e00ff */
[----:B------:R-:W-:Y:S02]  /*4dc0*/  USEL UR5, UR38, UR12, !UP1 ;  /* 0x0000000c26057287 */ /* 0x000fe4000c800000 */
[----:B------:R-:W-:Y:S02]  /*4dd0*/  UIMAD UR8, UR40, UR7, URZ ;  /* 0x00000007280872a4 */ /* 0x000fe4000f8e02ff */
[----:B------:R-:W-:Y:S03]  /*4de0*/  UISETP.GE.AND UP0, UPT, UR6, UR4, UPT ;  /* 0x000000040600728c */ /* 0x000fe6000bf06270 */
[----:B------:R-:W-:Y:S01]  /*4df0*/  UMOV UR4, UR11 ;  /* 0x0000000b00047c82 */ /* 0x000fe20008000000 */
[----:B------:R-:W-:Y:S02]  /*4e00*/  UISETP.GE.OR UP0, UPT, UR5, UR8, UP0 ;  /* 0x000000080500728c */ /* 0x000fe40008706670 */
[----:B------:R-:W-:Y:S02]  /*4e10*/  USHF.R.U32.HI UR4, URZ, UR43, UR4 ;  /* 0x0000002bff047299 */ /* 0x000fe40008011604 */
[----:B------:R-:W-:Y:S02]  /*4e20*/  UIMAD.WIDE.U32 UR8, UR5, UR42, URZ ;  /* 0x0000002a050872a5 */ /* 0x000fe4000f8e00ff */
[----:B------:R-:W-:Y:S02]  /*4e30*/  USEL UR11, UR6, UR4, !UP2 ;  /* 0x00000004060b7287 */ /* 0x000fe4000d000000 */
[----:B------:R-:W-:Y:S02]  /*4e40*/  UIADD3 UR8, UPT, UPT, -UR5, URZ, URZ ;  /* 0x000000ff05087290 */ /* 0x000fe4000fffe1ff */
[----:B------:R-:W-:Y:S01]  /*4e50*/  UIADD3 UR10, UPT, UPT, -UR11, URZ, URZ ;  /* 0x000000ff0b0a7290 */ /* 0x000fe2000fffe1ff */
[----:B------:R-:W-:Y:S01]  /*4e60*/  @!UP0 UMOV UR4, UR9 ;  /* 0x0000000900048c82 */ /* 0x000fe20008000000 */
[----:B------:R-:W-:Y:S02]  /*4e70*/  UIADD3 UR9, UPT, UPT, -UR6, URZ, URZ ;  /* 0x000000ff06097290 */ /* 0x000fe4000fffe1ff */
[----:B------:R-:W-:Y:S02]  /*4e80*/  @!UP0 USHF.R.U32.HI UR4, URZ, UR43, UR4 ;  /* 0x0000002bff048299 */ /* 0x000fe40008011604 */
[----:B------:R-:W-:Y:S02]  /*4e90*/  UIMAD UR10, UR40, UR10, UR6 ;  /* 0x0000000a280a72a4 */ /* 0x000fe4000f8e0206 */
[----:B------:R-:W-:Y:S04]  /*4ea0*/  @!UP0 USEL UR4, UR5, UR4, !UP2 ;  /* 0x0000000405048287 */ /* 0x000fe8000d000000 */
[----:B------:R-:W-:Y:S02]  /*4eb0*/  @!UP0 UIMAD UR10, UR7, UR10, UR4 ;  /* 0x0000000a070a82a4 */ /* 0x000fe4000f8e0204 */
[----:B------:R-:W-:Y:S02]  /*4ec0*/  @!UP0 UIADD3 UR11, UPT, UPT, UR11, -UR4, URZ ;  /* 0x800000040b0b8290 */ /* 0x000fe4000fffe0ff */
[----:B------:R-:W-:Y:S02]  /*4ed0*/  UIMAD UR7, UR41, UR8, UR38 ;  /* 0x00000008290772a4 */ /* 0x000fe4000f8e0226 */
[----:B------:R-:W-:Y:S02]  /*4ee0*/  @!UP0 UIMAD UR6, UR11, UR40, UR5 ;  /* 0x000000280b0682a4 */ /* 0x000fe4000f8e0205 */
[----:B------:R-:W-:Y:S01]  /*4ef0*/  UIMAD UR4, UR54, UR9, UR37 ;  /* 0x00000009360472a4 */ /* 0x000fe2000f8e0225 */
[----:B------:R-:W-:Y:S02]  /*4f00*/  @!UP0 UMOV UR5, UR10 ;  /* 0x0000000a00058c82 */ /* 0x000fe40008000000 */
[----:B------:R-:W-:Y:S02]  /*4f10*/  UIMAD UR38, UR5, UR41, UR7 ;  /* 0x00000029052672a4 */ /* 0x000fe4000f8e0207 */
[----:B------:R-:W-:Y:S11]  /*4f20*/  UIMAD UR37, UR6, UR54, UR4 ;  /* 0x00000036062572a4 */ /* 0x000ff6000f8e0204 */
[----:B------:R-:W-:Y:S01]  /*4f30*/  @!UPT UIADD3 URZ, UPT, UPT, URZ, URZ, URZ ;  /* 0x000000fffffff290 */ /* 0x000fe2000fffe0ff */
.L_x_84:
[----:B------:R-:W-:Y:S01]  /*4f40*/  UISETP.NE.AND UP0, UPT, UR39, 0x1, UPT ;  /* 0x000000012700788c */ /* 0x000fe2000bf05270 */
[----:B------:R-:W-:Y:S10]  /*4f50*/  IADD3 R149, PT, PT, R149, 0x1, RZ ;  /* 0x0000000195957810 */ /* 0x000ff40007ffe0ff */
[----:B------:R-:W2:Y:S01]  /*4f60*/  @!UP0 LDCU.128 UR12, c[0x0][0xb10] ;  /* 0x00016200ff0c87ac */ /* 0x000ea20008000c00 */
[----:B------:R-:W4:Y:S01]  /*4f70*/  @!UP0 LDCU UR5, c[0x0][0xb0c] ;  /* 0x00016180ff0587ac */ /* 0x000f220008000800 */
[----:B------:R-:W3:Y:S01]  /*4f80*/  @!UP0 LDCU UR10, c[0x0][0xb20] ;  /* 0x00016400ff0a87ac */ /* 0x000ee20008000800 */
[----:B--2---:R-:W-:Y:S02]  /*4f90*/  UIMAD.WIDE.U32 UR8, UR38, UR12, URZ ;  /* 0x0000000c260872a5 */ /* 0x004fe4000f8e00ff */
[----:B------:R-:W-:Y:S02]  /*4fa0*/  UIMAD.WIDE.U32 UR6, UR37, UR15, URZ ;  /* 0x0000000f250672a5 */ /* 0x000fe4000f8e00ff */
[----:B------:R-:W-:Y:S03]  /*4fb0*/  @!UP0 UISETP.NE.AND UP1, UPT, UR14, 0x1, UPT ;  /* 0x000000010e00888c */ /* 0x000fe6000bf25270 */
[----:B------:R-:W-:Y:S01]  /*4fc0*/  @!UP0 UMOV UR4, UR9 ;  /* 0x0000000900048c82 */ /* 0x000fe20008000000 */
[----:B----4-:R-:W-:Y:S02]  /*4fd0*/  @!UP0 UISETP.NE.AND UP2, UPT, UR5, 0x1, UPT ;  /* 0x000000010500888c */ /* 0x010fe4000bf45270 */
[----:B------:R-:W-:Y:S01]  /*4fe0*/  @!UP0 USHF.R.U32.HI UR4, URZ, UR13, UR4 ;  /* 0x0000000dff048299 */ /* 0x000fe20008011604 */
[----:B------:R-:W-:Y:S02]  /*4ff0*/  @!UP0 UMOV UR6, UR7 ;  /* 0x0000000700068c82 */ /* 0x000fe40008000000 */
[----:B---3--:R-:W-:Y:S02]  /*5000*/  @!UP0 USHF.R.U32.HI UR6, URZ, UR10, UR6 ;  /* 0x0000000aff068299 */ /* 0x008fe40008011606 */
[----:B------:R-:W-:Y:S02]  /*5010*/  @!UP0 USEL UR7, UR38, UR4, !UP2 ;  /* 0x0000000426078287 */ /* 0x000fe4000d000000 */
[----:B------:R-:W-:Y:S04]  /*5020*/  @!UP0 USEL UR6, UR37, UR6, !UP1 ;  /* 0x0000000625068287 */ /* 0x000fe8000c800000 */
[----:B------:R-:W-:Y:S02]  /*5030*/  @!UP0 UIADD3 UR4, UPT, UPT, -UR7, UR6, URZ ;  /* 0x0000000607048290 */ /* 0x000fe4000fffe1ff */
[----:B------:R-:W-:Y:S02]  /*5040*/  @!UP0 UIADD3 UR6, UPT, UPT, UR7, -UR6, URZ ;  /* 0x8000000607068290 */ /* 0x000fe4000fffe0ff */
[----:B------:R-:W-:Y:S02]  /*5050*/  @!UP0 UIMAD UR38, UR4, UR5, UR38 ;  /* 0x00000005042682a4 */ /* 0x000fe4000f8e0226 */
[----:B------:R-:W-:Y:S02]  /*5060*/  @!UP0 UIMAD UR37, UR6, UR14, UR37 ;  /* 0x0000000e062582a4 */ /* 0x000fe4000f8e0225 */
[----:B------:R-:W-:Y:S09]  /*5070*/  ULOP3.LUT UP0, URZ, UR56, 0x1b0, URZ, 0xc0, !UPT ;  /* 0x000001b038ff7892 */ /* 0x000ff2000f80c0ff */
[----:B------:R-:W-:Y:S05]  /*5080*/  BRA.U !UP0, `(.L_x_85) ;  /* 0x0000000108407547 */ /* 0x000fea000b800000 */
[----:B------:R-:W2:Y:S01]  /*5090*/  LDCU.64 UR8, c[0x4][0x80] ;  /* 0x01001000ff0877ac */ /* 0x000ea20008000a00 */
[----:B------:R-:W-:Y:S01]  /*50a0*/  MOV R3, 0x0 ;  /* 0x0000000000037802 */ /* 0x000fe20000000f00 */
[----:B------:R-:W-:Y:S02]  /*50b0*/  HFMA2 R12, -RZ, RZ, 0, 5.9604644775390625e-08 ;  /* 0x00000001ff0c7431 */ /* 0x000fe400000001ff */
[----:B------:R-:W-:Y:S02]  /*50c0*/  IMAD.MOV.U32 R8, RZ, RZ, 0x70 ;  /* 0x00000070ff087424 */ /* 0x000fe400078e00ff */
[----:B------:R-:W-:Y:S01]  /*50d0*/  IMAD.MOV.U32 R13, RZ, RZ, RZ ;  /* 0x000000ffff0d7224 */ /* 0x000fe200078e00ff */
[----:B------:R-:W3:Y:S01]  /*50e0*/  LDCU.64 UR6, c[0x4][0x88] ;  /* 0x01001100ff0677ac */ /* 0x000ee20008000a00 */
[----:B------:R-:W4:Y:S01]  /*50f0*/  LDC.64 R2, c[0x4][R3] ;  /* 0x0100000003027b82 */ /* 0x000f220000000a00 */
[----:B------:R-:W1:Y:S01]  /*5100*/  LDCU.64 UR4, c[0x4][0x8] ;  /* 0x01000100ff0477ac */ /* 0x000e620008000a00 */
[----:B--2---:R-:W-:Y:S01]  /*5110*/  MOV R5, UR9 ;  /* 0x0000000900057c02 */ /* 0x004fe20008000f00 */
[----:B------:R-:W-:Y:S01]  /*5120*/  IMAD.U32 R4, RZ, RZ, UR8 ;  /* 0x00000008ff047e24 */ /* 0x000fe2000f8e00ff */
[----:B---3--:R-:W-:Y:S01]  /*5130*/  MOV R7, UR7 ;  /* 0x0000000700077c02 */ /* 0x008fe20008000f00 */
[----:B------:R-:W-:Y:S01]  /*5140*/  IMAD.U32 R6, RZ, RZ, UR6 ;  /* 0x00000006ff067e24 */ /* 0x000fe2000f8e00ff */
[----:B-1----:R-:W-:Y:S01]  /*5150*/  MOV R11, UR5 ;  /* 0x00000005000b7c02 */ /* 0x002fe20008000f00 */
[----:B------:R-:W-:Y:S02]  /*5160*/  IMAD.U32 R10, RZ, RZ, UR4 ;  /* 0x00000004ff0a7e24 */ /* 0x000fe4000f8e00ff */
[----:B------:R-:W-:Y:S07]  /*5170*/  LEPC R20, `(.L_x_85) ;  /* 0x000000001014794e */ /* 0x000fee0000000000 */
[----:B----45:R-:W-:Y:S05]  /*5180*/  CALL.ABS.NOINC R2 ;  /* 0x0000000002007343 */ /* 0x030fea0003c00000 */
.L_x_85:
[----:B------:R-:W-:Y:S01]  /*5190*/  LOP3.LUT P0, RZ, R153, 0x1b0, RZ, 0xc0, !PT ;  /* 0x000001b099ff7812 */ /* 0x000fe2000780c0ff */
[----:B------:R-:W-:Y:S11]  /*51a0*/  BSSY.RECONVERGENT B6, `(.L_x_86) ;  /* 0x0000013000067945 */ /* 0x000ff60003800200 */
[----:B------:R-:W-:Y:S01]  /*51b0*/  @!UPT UIADD3 URZ, UPT, UPT, URZ, URZ, URZ ;  /* 0x000000fffffff290 */ /* 0x000fe2000fffe0ff */
[----:B------:R-:W-:Y:S05]  /*51c0*/  @!P0 BRA `(.L_x_87) ;  /* 0x0000000000408947 */ /* 0x000fea0003800000 */
        /* <DEDUP_REMOVED lines=16> */
.L_x_87:
[----:B------:R-:W-:Y:S05]  /*52d0*/  BSYNC.RECONVERGENT B6 ;  /* 0x0000000000067941 */ /* 0x000fea0003800200 */
.L_x_86:
[----:B------:R-:W-:Y:S01]  /*52e0*/  ISETP.NE.U32.AND P3, PT, R140, RZ, PT ;  /* 0x000000ff8c00720c */ /* 0x000fe20003f65070 */
[----:B------:R-:W-:Y:S01]  /*52f0*/  UISETP.NE.AND UP1, UPT, UR61, URZ, UPT ;  /* 0x000000ff3d00728c */ /* 0x000fe2000bf25270 */
[----:B------:R-:W-:Y:S02]  /*5300*/  ISETP.NE.U32.AND P4, PT, R136, RZ, PT ;  /* 0x000000ff8800720c */ /* 0x000fe40003f85070 */
[----:B------:R-:W-:Y:S02]  /*5310*/  ISETP.NE.AND.EX P3, PT, R141, RZ, PT, P3 ;  /* 0x000000ff8d00720c */ /* 0x000fe40003f65330 */
[----:B------:R-:W-:Y:S02]  /*5320*/  PLOP3.LUT P1, PT, PT, PT, PT, 0x8, 0x80 ;  /* 0x000000000080781c */ /* 0x000fe40003f2e170 */
[----:B------:R-:W-:Y:S02]  /*5330*/  PLOP3.LUT P0, PT, PT, PT, UP1, 0x80, 0x8 ;  /* 0x000000000008781c */ /* 0x000fe40003f0f018 */
[----:B------:R-:W-:Y:S02]  /*5340*/  ISETP.NE.AND.EX P4, PT, R137, RZ, PT, P4 ;  /* 0x000000ff8900720c */ /* 0x000fe40003f85340 */
[----:B------:R-:W2:Y:S09]  /*5350*/  @UP1 LDCU.64 UR4, c[0x0][0x888] ;  /* 0x00011100ff0417ac */ /* 0x000eb20008000a00 */
[----:B------:R-:W-:Y:S01]  /*5360*/  @P0 PLOP3.LUT P1, PT, P3, PT, PT, 0x80, 0x8 ;  /* 0x000000000008081c */ /* 0x000fe20001f2f070 */
[----:B--2---:R-:W-:Y:S04]  /*5370*/  @UP1 UISETP.NE.U32.AND UP0, UPT, UR4, URZ, UPT ;  /* 0x000000ff0400128c */ /* 0x004fe8000bf05070 */
[----:B------:R-:W-:Y:S04]  /*5380*/  @UP1 UISETP.NE.AND.EX UP0, UPT, UR5, URZ, UPT, UP0 ;  /* 0x000000ff0500128c */ /* 0x000fe8000bf05300 */
[----:B------:R-:W-:Y:S01]  /*5390*/  @UP1 USEL UR4, URZ, 0xffffffff, UP0 ;  /* 0xffffffffff041887 */ /* 0x000fe20008000000 */
[----:B------:R-:W-:Y:S11]  /*53a0*/  @!P3 BRA `(.L_x_88) ;  /* 0x000000000030b947 */ /* 0x000ff60003800000 */
        /* <DEDUP_REMOVED lines=12> */
.L_x_88:
[----:B------:R-:W-:Y:S05]  /*5470*/  @!P4 BRA `(.L_x_89) ;  /* 0x000000000024c947 */ /* 0x000fea0003800000 */
[----:B------:R-:W-:Y:S01]  /*5480*/  ISETP.NE.U32.AND P2, PT, R134, RZ, PT ;  /* 0x000000ff8600720c */ /* 0x000fe20003f45070 */
[----:B------:R-:W2:Y:S03]  /*5490*/  LDCU.64 UR6, c[0x0][0x358] ;  /* 0x00006b00ff0677ac */ /* 0x000ea60008000a00 */
[----:B------:R-:W-:Y:S11]  /*54a0*/  ISETP.NE.AND.EX P2, PT, R135, RZ, PT, P2 ;  /* 0x000000ff8700720c */ /* 0x000ff60003f45320 */
[----:B------:R-:W-:Y:S02]  /*54b0*/  @!UPT UIADD3 URZ, UPT, UPT, URZ, URZ, URZ ;  /* 0x000000fffffff290 */ /* 0x000fe4000fffe0ff */
[----:B------:R-:W4:Y:S01]  /*54c0*/  @P2 LDC.64 R2, c[0x0][0x8a8] ;  /* 0x00022a00ff022b82 */ /* 0x000f220000000a00 */
[----:B-1----:R-:W-:Y:S04]  /*54d0*/  @P2 IMAD R0, R136, UR36, RZ ;  /* 0x0000002488002c24 */ /* 0x002fe8000f8e02ff */
[----:B----4-:R-:W-:Y:S05]  /*54e0*/  @P2 IMAD.WIDE R2, R0, 0x4, R2 ;  /* 0x0000000400022825 */ /* 0x010fea00078e0202 */
[----:B--2--5:R2:W5:Y:S02]  /*54f0*/  @P2 LDG.E R70, desc[UR6][R2.64] ;  /* 0x0000000602462981 */ /* 0x024564000c1e1900 */
[----:B--2---:R-:W4:Y:S02]  /*5500*/  @!P2 LDC R70, c[0x0][0x8a0] ;  /* 0x00022800ff46ab82 */ /* 0x004f240000000800 */
.L_x_89:
[----:B---3-5:R-:W-:Y:S01]  /*5510*/  @P0 ISETP.NE.AND P4, PT, R71, RZ, PT ;  /* 0x000000ff4700020c */ /* 0x028fe20003f85270 */
[----:B-1----:R-:W-:Y:S01]  /*5520*/  IMAD.U32 R0, RZ, RZ, UR4 ;  /* 0x00000004ff007e24 */ /* 0x002fe2000f8e00ff */
[----:B------:R-:W-:Y:S01]  /*5530*/  @P0 LOP3.LUT P2, RZ, R147, 0xff, RZ, 0xc0, !PT ;  /* 0x000000ff93ff0812 */ /* 0x000fe2000784c0ff */
[----:B------:R-:W-:Y:S01]  /*5540*/  BSSY B1, `(.L_x_90) ;  /* 0x000003d000017945 */ /* 0x000fe20003800000 */
[----:B------:R-:W-:Y:S02]  /*5550*/  @P0 SEL R2, RZ, 0xffffffff, P4 ;  /* 0xffffffffff020807 */ /* 0x000fe40002000000 */
[----:B------:R-:W-:Y:S02]  /*5560*/  CS2R R90, SRZ ;  /* 0x00000000005a7805 */ /* 0x000fe4000001ff00 */
[----:B------:R-:W-:Y:S02]  /*5570*/  LEA R22, R68, UR44, 0x3 ;  /* 0x0000002c44167c11 */ /* 0x000fe4000f8e18ff */
[----:B------:R-:W-:Y:S02]  /*5580*/  CS2R R88, SRZ ;  /* 0x0000000000587805 */ /* 0x000fe4000001ff00 */
[----:B------:R-:W-:Y:S02]  /*5590*/  @P1 SEL R2, R0, R2, !P2 ;  /* 0x0000000200021207 */ /* 0x000fe40005000000 */
[----:B------:R-:W-:Y:S02]  /*55a0*/  CS2R R86, SRZ ;  /* 0x0000000000567805 */ /* 0x000fe4000001ff00 */
[----:B------:R-:W-:Y:S02]  /*55b0*/  SHF.L.U32 R4, R152, 0x1f, RZ ;  /* 0x0000001f98047819 */ /* 0x000fe400000006ff */
[----:B------:R-:W-:Y:S02]  /*55c0*/  CS2R R84, SRZ ;  /* 0x0000000000547805 */ /* 0x000fe4000001ff00 */
[----:B------:R-:W-:Y:S02]  /*55d0*/  @P0 LOP3.LUT R2, R2, 0x1, RZ, 0xc0, !PT ;  /* 0x0000000102020812 */ /* 0x000fe400078ec0ff */
[----:B------:R-:W-:Y:S02]  /*55e0*/  CS2R R18, SRZ ;  /* 0x0000000000127805 */ /* 0x000fe4000001ff00 */
[----:B------:R-:W-:Y:S02]  /*55f0*/  PLOP3.LUT P5, PT, PT, PT, PT, 0x8, 0x80 ;  /* 0x000000000080781c */ /* 0x000fe40003fae170 */
[----:B------:R-:W-:Y:S02]  /*5600*/  CS2R R16, SRZ ;  /* 0x0000000000107805 */ /* 0x000fe4000001ff00 */
[----:B------:R-:W-:Y:S01]  /*5610*/  ISETP.NE.U32.OR P1, PT, R2, 0x1, !P0 ;  /* 0x000000010200780c */ /* 0x000fe20004725470 */
[----:B------:R-:W-:Y:S01]  /*5620*/  IMAD R2, R68, 0x40, R69 ;  /* 0x0000004044027824 */ /* 0x000fe200078e0245 */
[----:B------:R-:W-:Y:S02]  /*5630*/  CS2R R26, SRZ ;  /* 0x00000000001a7805 */ /* 0x000fe4000001ff00 */
[----:B------:R-:W-:Y:S09]  /*5640*/  CS2R R24, SRZ ;  /* 0x0000000000187805 */ /* 0x000ff2000001ff00 */
[----:B------:R-:W-:Y:S04]  /*5650*/  @P1 SHF.L.U32 R0, R150, 0x1f, RZ ;  /* 0x0000001f96001819 */ /* 0x000fe800000006ff */
[----:B------:R-:W1:Y:S01]  /*5660*/  @P1 SYNCS.PHASECHK.TRANS64.TRYWAIT P0, [UR44+0x30], R0 ;  /* 0x00003000ff0015a7 */ /* 0x000e62000800112c */
[----:B------:R2:W3:Y:S01]  /*5670*/  SYNCS.PHASECHK.TRANS64.TRYWAIT P4, [R22+URZ+0x70], R4 ;  /* 0x00007004160075a7 */ /* 0x0004e200080811ff */
[----:B-1----:R-:W-:Y:S01]  /*5680*/  @P1 PLOP3.LUT P5, PT, P0, PT, PT, 0x8, 0x80 ;  /* 0x000000000080181c */ /* 0x002fe200007ae170 */
[----:B------:R-:W-:Y:S01]  /*5690*/  @!UPT UIADD3 URZ, UPT, UPT, URZ, URZ, URZ ;  /* 0x000000fffffff290 */ /* 0x000fe2000fffe0ff */
[----:B--23--:R-:W-:Y:S11]  /*56a0*/  @!P1 BRA `(.L_x_91) ;  /* 0x0000000000989947 */ /* 0x00cff60003800000 */
[----:B------:R-:W-:Y:S01]  /*56b0*/  ISETP.NE.U32.AND P0, PT, RZ, UR58, PT ;  /* 0x0000003aff007c0c */ /* 0x000fe2000bf05070 */
[----:B------:R-:W-:Y:S01]  /*56c0*/  BSSY B0, `(.L_x_92) ;  /* 0x0000016000007945 */ /* 0x000fe20003800000 */
[----:B------:R-:W-:Y:S02]  /*56d0*/  ISETP.NE.AND P2, PT, R71, RZ, PT ;  /* 0x000000ff4700720c */ /* 0x000fe40003f45270 */
[----:B------:R-:W-:Y:S02]  /*56e0*/  CS2R R26, SRZ ;  /* 0x00000000001a7805 */ /* 0x000fe4000001ff00 */
[----:B------:R-:W-:Y:S02]  /*56f0*/  ISETP.NE.AND.EX P0, PT, RZ, UR59, PT, P0 ;  /* 0x0000003bff007c0c */ /* 0x000fe4000bf05300 */
[----:B------:R-:W-:Y:S02]  /*5700*/  CS2R R24, SRZ ;  /* 0x0000000000187805 */ /* 0x000fe4000001ff00 */
[----:B------:R-:W-:Y:S02]  /*5710*/  LOP3.LUT P1, RZ, R147, 0xff, RZ, 0xc0, !PT ;  /* 0x000000ff93ff7812 */ /* 0x000fe4000782c0ff */
[----:B------:R-:W-:Y:S02]  /*5720*/  CS2R R18, SRZ ;  /* 0x0000000000127805 */ /* 0x000fe4000001ff00 */
[----:B------:R-:W-:Y:S02]  /*5730*/  SEL R0, RZ, 0xffffffff, P2 ;  /* 0xffffffffff007807 */ /* 0x000fe40001000000 */
[----:B------:R-:W-:Y:S02]  /*5740*/  CS2R R16, SRZ ;  /* 0x0000000000107805 */ /* 0x000fe4000001ff00 */
[----:B------:R-:W-:Y:S02]  /*5750*/  SEL R3, RZ, 0xffffffff, P0 ;  /* 0xffffffffff037807 */ /* 0x000fe40000000000 */
[----:B------:R-:W-:Y:S02]  /*5760*/  CS2R R86, SRZ ;  /* 0x0000000000567805 */ /* 0x000fe4000001ff00 */
[----:B------:R-:W-:Y:S02]  /*5770*/  CS2R R84, SRZ ;  /* 0x0000000000547805 */ /* 0x000fe4000001ff00 */
[----:B------:R-:W-:Y:S02]  /*5780*/  CS2R R90, SRZ ;  /* 0x00000000005a7805 */ /* 0x000fe4000001ff00 */
[----:B------:R-:W-:Y:S02]  /*5790*/  @P3 SEL R0, R3, R0, !P1 ;  /* 0x0000000003003207 */ /* 0x000fe40004800000 */
[----:B------:R-:W-:Y:S02]  /*57a0*/  CS2R R88, SRZ ;  /* 0x0000000000587805 */ /* 0x000fe4000001ff00 */
[----:B------:R-:W-:Y:S04]  /*57b0*/  LOP3.LUT R0, R0, 0x1, RZ, 0xc0, !PT ;  /* 0x0000000100007812 */ /* 0x000fe800078ec0ff */
[----:B------:R-:W-:Y:S01]  /*57c0*/  ISETP.NE.U32.AND P0, PT, R0, 0x1, PT ;  /* 0x000000010000780c */ /* 0x000fe20003f05070 */
[----:B------:R-:W-:Y:S01]  /*57d0*/  @!UPT UIADD3 URZ, UPT, UPT, URZ, URZ, URZ ;  /* 0x000000fffffff290 */ /* 0x000fe2000fffe0ff */
[----:B------:R-:W-:Y:S11]  /*57e0*/  @!P5 BRA `(.L_x_93) ;  /* 0x00000000000cd947 */ /* 0x000ff60003800000 */
[----:B------:R-:W-:Y:S04]  /*57f0*/  SHF.L.U32 R3, R150, 0x1f, RZ ;  /* 0x0000001f96037819 */ /* 0x000fe800000006ff */
[----:B------:R-:W1:Y:S02]  /*5800*/  SYNCS.PHASECHK.TRANS64.TRYWAIT P1, [UR44+0x30], R3 ;  /* 0x00003003ff0075a7 */ /* 0x000e64000802112c */
[----:B-1----:R-:W-:Y:S05]  /*5810*/  @!P1 BRA `(.L_x_94) ;  /* 0x0000001c00809947 */ /* 0x002fea0003800000 */
.L_x_93:
[----:B------:R-:W-:Y:S05]  /*5820*/  BSYNC B0 ;  /* 0x0000000000007941 */ /* 0x000fea0003800000 */
.L_x_92:
[----:B------:R2:W3:Y:S01]  /*5830*/  @P0 LDS.128 R24, [R146+UR44+0x200] ;  /* 0x0002002c92180984 */ /* 0x0004e20008000c00 */
[----:B------:R-:W-:Y:S01]  /*5840*/  UIADD3 UR4, UPT, UPT, UR44, 0x38, URZ ;  /* 0x000000382c047890 */ /* 0x000fe2000fffe0ff */
[----:B------:R-:W-:Y:S02]  /*5850*/  LOP3.LUT R150, R150, 0x1, RZ, 0x3c, !PT ;  /* 0x0000000196967812 */ /* 0x000fe400078e3cff */
[----:B------:R2:W1:Y:S01]  /*5860*/  @P0 LDS.128 R16, [R145+0x200] ;  /* 0x0002000091100984 */ /* 0x0004620000000c00 */
[----:B------:R-:W-:Y:S03]  /*5870*/  UPRMT UR4, UR48, 0x654, UR4 ;  /* 0x0000065430047896 */ /* 0x000fe60008000004 */
[----:B------:R2:W1:Y:S04]  /*5880*/  @P0 LDS.128 R84, [R144+0x200] ;  /* 0x0002000090540984 */ /* 0x0004680000000c00 */
[----:B------:R2:W1:Y:S01]  /*5890*/  @P0 LDS.128 R88, [R143+0x200] ;  /* 0x000200008f580984 */ /* 0x0004620000000c00 */
[----:B------:R-:W-:Y:S01]  /*58a0*/  @!PT LDS RZ, [RZ] ;  /* 0x00000000fffff984 */ /* 0x000fe20000000800 */
[----:B------:R-:W-:Y:S01]  /*58b0*/  @!PT LDS RZ, [RZ] ;  /* 0x00000000fffff984 */ /* 0x000fe20000000800 */
[----:B------:R-:W-:Y:S01]  /*58c0*/  @!PT LDS RZ, [RZ] ;  /* 0x00000000fffff984 */ /* 0x000fe20000000800 */
[----:B------:R-:W-:Y:S01]  /*58d0*/  @!PT LDS RZ, [RZ] ;  /* 0x00000000fffff984 */ /* 0x000fe20000000800 */
[----:B------:R5:W-:Y:S06]  /*58e0*/  MEMBAR.ALL.CTA ;  /* 0x0000000000007992 */ /* 0x000bec0000008000 */
[----:B-----5:R-:W5:Y:S02]  /*58f0*/  FENCE.VIEW.ASYNC.S ;  /* 0x00000000000073c6 */ /* 0x020f640000000000 */
[----:B-----5:R-:W-:Y:S01]  /*5900*/  SYNCS.ARRIVE.TRANS64.RED.A1T0 RZ, [UR4], RZ ;  /* 0x000000ffffff79a7 */ /* 0x020fe20008100404 */
.L_x_91:
[----:B------:R-:W-:Y:S05]  /*5910*/  BSYNC B1 ;  /* 0x0000000000017941 */ /* 0x000fea0003800000 */
.L_x_90:
[----:B-1----:R-:W-:Y:S04]  /*5920*/  SHF.R.U32.HI R0, RZ, 0x15, R2 ;  /* 0x00000015ff007819 */ /* 0x002fe80000011602 */
[----:B------:R-:W-:Y:S01]  /*5930*/  LOP3.LUT P0, RZ, R0, 0x3, R148, 0x48, !PT ;  /* 0x0000000300ff7812 */ /* 0x000fe20007804894 */
[----:B------:R-:W-:Y:S01]  /*5940*/  @!UPT UIADD3 URZ, UPT, UPT, URZ, URZ, URZ ;  /* 0x000000fffffff290 */ /* 0x000fe2000fffe0ff */
[----:B------:R-:W-:Y:S11]  /*5950*/  @P4 BRA `(.L_x_95) ;  /* 0x0000000000084947 */ /* 0x000ff60003800000 */
[----:B------:R-:W1:Y:S02]  /*5960*/  SYNCS.PHASECHK.TRANS64.TRYWAIT P1, [R22+URZ+0x70], R4 ;  /* 0x00007004160075a7 */ /* 0x000e6400080211ff */
[----:B-1----:R-:W-:Y:S05]  /*5970*/  @!P1 BRA `(.L_x_96) ;  /* 0x0000001c00409947 */ /* 0x002fea0003800000 */
.L_x_95:
[----:B------:R-:W-:Y:S05]  /*5980*/  @!P0 BRA `(.L_x_97) ;  /* 0x0000000000408947 */ /* 0x000fea0003800000 */
[----:B------:R-:W1:Y:S01]  /*5990*/  LDCU.64 UR8, c[0x4][0x70] ;  /* 0x01000e00ff0877ac */ /* 0x000e620008000a00 */
[----:B------:R-:W-:Y:S01]  /*59a0*/  MOV R15, 0x0 ;  /* 0x00000000000f7802 */ /* 0x000fe20000000f00 */
[----:B------:R-:W-:Y:S02]  /*59b0*/  HFMA2 R12, -RZ, RZ, 0, 5.9604644775390625e-08 ;  /* 0x00000001ff0c7431 */ /* 0x000fe400000001ff */
[----:B------:R-:W-:Y:S02]  /*59c0*/  IMAD.MOV.U32 R8, RZ, RZ, 0x192 ;  /* 0x00000192ff087424 */ /* 0x000fe400078e00ff */
[----:B------:R-:W-:Y:S01]  /*59d0*/  IMAD.MOV.U32 R13, RZ, RZ, RZ ;  /* 0x000000ffff0d7224 */ /* 0x000fe200078e00ff */
[----:B------:R-:W5:Y:S01]  /*59e0*/  LDCU.64 UR6, c[0x4][0x78] ;  /* 0x01000f00ff0677ac */ /* 0x000f620008000a00 */
[----:B------:R-:W2:Y:S01]  /*59f0*/  LDC.64 R14, c[0x4][R15] ;  /* 0x010000000f0e7b82 */ /* 0x000ea20000000a00 */
[----:B------:R-:W3:Y:S01]  /*5a00*/  LDCU.64 UR4, c[0x4][0x10] ;  /* 0x01000200ff0477ac */ /* 0x000ee20008000a00 */
[----:B-1----:R-:W-:Y:S01]  /*5a10*/  MOV R5, UR9 ;  /* 0x0000000900057c02 */ /* 0x002fe20008000f00 */
[----:B------:R-:W-:Y:S01]  /*5a20*/  IMAD.U32 R4, RZ, RZ, UR8 ;  /* 0x00000008ff047e24 */ /* 0x000fe2000f8e00ff */
[----:B-----5:R-:W-:Y:S01]  /*5a30*/  MOV R7, UR7 ;  /* 0x0000000700077c02 */ /* 0x020fe20008000f00 */
[----:B------:R-:W-:Y:S01]  /*5a40*/  IMAD.U32 R6, RZ, RZ, UR6 ;  /* 0x00000006ff067e24 */ /* 0x000fe2000f8e00ff */
[----:B---3--:R-:W-:Y:S01]  /*5a50*/  MOV R11, UR5 ;  /* 0x00000005000b7c02 */ /* 0x008fe20008000f00 */
[----:B------:R-:W-:Y:S02]  /*5a60*/  IMAD.U32 R10, RZ, RZ, UR4 ;  /* 0x00000004ff0a7e24 */ /* 0x000fe4000f8e00ff */
[----:B------:R-:W-:Y:S07]  /*5a70*/  LEPC R20, `(.L_x_97) ;  /* 0x000000001014794e */ /* 0x000fee0000000000 */
[----:B--2-4-:R-:W-:Y:S05]  /*5a80*/  CALL.ABS.NOINC R14 ;  /* 0x000000000e007343 */ /* 0x014fea0003c00000 */
.L_x_97:
[----:B------:R-:W-:Y:S01]  /*5a90*/  LOP3.LUT P0, RZ, R142, 0x60, RZ, 0xc0, !PT ;  /* 0x000000608eff7812 */ /* 0x000fe2000780c0ff */
[----:B------:R-:W-:Y:S05]  /*5aa0*/  WARPSYNC.ALL ;  /* 0x0000000000007948 */ /* 0x000fea0003800000 */
[----:B---3--:R-:W-:Y:S01]  /*5ab0*/  IMAD.U32 R130, R26, 0x10000, RZ ;  /* 0x000100001a827824 */ /* 0x008fe200078e00ff */
[----:B------:R-:W-:Y:S01]  /*5ac0*/  R2UR UR4, R2 ;  /* 0x00000000020472ca */ /* 0x000fe200000e0000 */
[----:B------:R-:W-:Y:S01]  /*5ad0*/  IMAD.U32 R124, R16, 0x10000, RZ ;  /* 0x00010000107c7824 */ /* 0x000fe200078e00ff */
[----:B------:R-:W-:Y:S01]  /*5ae0*/  R2UR UR5, R22 ;  /* 0x00000000160572ca */ /* 0x000fe200000e0000 */
[----:B------:R-:W-:Y:S01]  /*5af0*/  IMAD.SHL.U32 R117, R18, 0x100, RZ ;  /* 0x0000010012757824 */ /* 0x000fe200078e00ff */
[C---:B------:R-:W-:Y:S01]  /*5b00*/  PRMT R0, R24.reuse, 0x8880, RZ ;  /* 0x0000888018007816 */ /* 0x040fe200000000ff */
[----:B------:R-:W-:Y:S01]  /*5b10*/  IMAD.U32 R109, R85, 0x10000, RZ ;  /* 0x00010000556d7824 */ /* 0x000fe200078e00ff */
[----:B------:R-:W-:Y:S01]  /*5b20*/  SHF.L.U32 R2, R24, 0x10, RZ ;  /* 0x0000001018027819 */ /* 0x000fe200000006ff */
[----:B------:R-:W-:Y:S01]  /*5b30*/  IMAD.U32 R94, R90, 0x10000, RZ ;  /* 0x000100005a5e7824 */ /* 0x000fe200078e00ff */
[----:B------:R-:W-:Y:S01]  /*5b40*/  SHF.L.U32 R3, R24, 0x8, RZ ;  /* 0x0000000818037819 */ /* 0x000fe200000006ff */
[----:B------:R-:W-:Y:S01]  /*5b50*/  IMAD.SHL.U32 R102, R87, 0x100, RZ ;  /* 0x0000010057667824 */ /* 0x000fe200078e00ff */
[----:B------:R-:W-:Y:S01]  /*5b60*/  SHF.R.S32.HI R72, RZ, 0x18, R24 ;  /* 0x00000018ff487819 */ /* 0x000fe20000011418 */
[----:B------:R-:W-:Y:S01]  /*5b70*/  BSSY.RECONVERGENT B0, `(.L_x_98) ;  /* 0x0000124000007945 */ /* 0x000fe20003800200 */
[C---:B------:R-:W-:Y:S02]  /*5b80*/  PRMT R133, R25.reuse, 0x8880, RZ ;  /* 0x0000888019857816 */ /* 0x040fe400000000ff */
[C---:B------:R-:W-:Y:S02]  /*5b90*/  SHF.L.U32 R73, R25.reuse, 0x10, RZ ;  /* 0x0000001019497819 */ /* 0x040fe400000006ff */
[----:B------:R-:W-:Y:S02]  /*5ba0*/  SHF.L.U32 R132, R25, 0x8, RZ ;  /* 0x0000000819847819 */ /* 0x000fe400000006ff */
[----:B------:R-:W-:Y:S02]  /*5bb0*/  SHF.R.S32.HI R74, RZ, 0x18, R25 ;  /* 0x00000018ff4a7819 */ /* 0x000fe40000011419 */
[C---:B------:R-:W-:Y:S02]  /*5bc0*/  PRMT R131, R26.reuse, 0x8880, RZ ;  /* 0x000088801a837816 */ /* 0x040fe400000000ff */
[----:B------:R-:W-:Y:S02]  /*5bd0*/  SHF.L.U32 R129, R26, 0x8, RZ ;  /* 0x000000081a817819 */ /* 0x000fe400000006ff */
[----:B------:R-:W-:Y:S02]  /*5be0*/  SHF.R.S32.HI R75, RZ, 0x18, R26 ;  /* 0x00000018ff4b7819 */ /* 0x000fe4000001141a */
        /* <DEDUP_REMOVED lines=18> */
[----:B------:R-:W1:Y:S01]  /*5d10*/  LDTM.x64 R4, tmem[UR4] ;  /* 0x00000004000479ee */ /* 0x000e620008340000 */
[----:B------:R-:W-:Y:S01]  /*5d20*/  NOP ;  /* 0x0000000000007918 */ /* 0x000fe20000000000 */
[----:B------:R-:W-:Y:S01]  /*5d30*/  SHF.R.S32.HI R73, RZ, 0x18, R73 ;  /* 0x00000018ff497819 */ /* 0x000fe20000011449 */
[----:B------:R-:W-:Y:S01]  /*5d40*/  UIADD3 UR4, UPT, UPT, UR5, 0x90, URZ ;  /* 0x0000009005047890 */ /* 0x000fe2000fffe0ff */
[----:B------:R-:W-:Y:S02]  /*5d50*/  SHF.R.S32.HI R2, RZ, 0x18, R2 ;  /* 0x00000018ff027819 */ /* 0x000fe40000011402 */
[----:B------:R-:W-:Y:S01]  /*5d60*/  SHF.R.S32.HI R3, RZ, 0x18, R3 ;  /* 0x00000018ff037819 */ /* 0x000fe20000011403 */
[----:B------:R-:W-:Y:S01]  /*5d70*/  UPRMT UR4, UR48, 0x654, UR4 ;  /* 0x0000065430047896 */ /* 0x000fe20008000004 */
[C---:B------:R-:W-:Y:S02]  /*5d80*/  PRMT R113, R84.reuse, 0x8880, RZ ;  /* 0x0000888054717816 */ /* 0x040fe400000000ff */
[----:B------:R-:W-:Y:S02]  /*5d90*/  SHF.L.U32 R112, R84, 0x10, RZ ;  /* 0x0000001054707819 */ /* 0x000fe400000006ff */
[----:B------:R-:W-:Y:S02]  /*5da0*/  PRMT R110, R85, 0x8880, RZ ;  /* 0x00008880556e7816 */ /* 0x000fe400000000ff */
[----:B------:R-:W-:Y:S02]  /*5db0*/  SHF.R.S32.HI R81, RZ, 0x18, R84 ;  /* 0x00000018ff517819 */ /* 0x000fe40000011454 */
[----:B-1----:R-:W-:Y:S01]  /*5dc0*/  SYNCS.ARRIVE.TRANS64.RED.A1T0 RZ, [UR4], RZ ;  /* 0x000000ffffff79a7 */ /* 0x002fe20008100404 */
[C---:B------:R-:W-:Y:S02]  /*5dd0*/  PRMT R107, R86.reuse, 0x8880, RZ ;  /* 0x00008880566b7816 */ /* 0x040fe400000000ff */
[----:B------:R-:W-:Y:S02]  /*5de0*/  SHF.R.S32.HI R82, RZ, 0x18, R85 ;  /* 0x00000018ff527819 */ /* 0x000fe40000011455 */
[----:B------:R-:W-:Y:S02]  /*5df0*/  SHF.L.U32 R106, R86, 0x10, RZ ;  /* 0x00000010566a7819 */ /* 0x000fe400000006ff */
[C---:B------:R-:W-:Y:S01]  /*5e00*/  PRMT R104, R87.reuse, 0x8880, RZ ;  /* 0x0000888057687816 */ /* 0x040fe200000000ff */
[C---:B----4-:R-:W-:Y:S01]  /*5e10*/  IMAD R4, R70.reuse, R4, RZ ;  /* 0x0000000446047224 */ /* 0x050fe200078e02ff */
[----:B------:R-:W-:Y:S01]  /*5e20*/  SHF.R.S32.HI R83, RZ, 0x18, R86 ;  /* 0x00000018ff537819 */ /* 0x000fe20000011456 */
[C---:B------:R-:W-:Y:S01]  /*5e30*/  IMAD R5, R70.reuse, R5, RZ ;  /* 0x0000000546057224 */ /* 0x040fe200078e02ff */
[----:B------:R-:W-:Y:S01]  /*5e40*/  SHF.L.U32 R103, R87, 0x10, RZ ;  /* 0x0000001057677819 */ /* 0x000fe200000006ff */
[----:B------:R-:W-:Y:S01]  /*5e50*/  IMAD R6, R70, R6, RZ ;  /* 0x0000000646067224 */ /* 0x000fe200078e02ff */
[----:B------:R-:W-:Y:S01]  /*5e60*/  PRMT R101, R88, 0x8880, RZ ;  /* 0x0000888058657816 */ /* 0x000fe200000000ff */
[-C--:B------:R-:W-:Y:S01]  /*5e70*/  IMAD R4, R0, R71.reuse, R4 ;  /* 0x0000004700047224 */ /* 0x080fe200078e0204 */
[----:B------:R-:W-:Y:S01]  /*5e80*/  SHF.L.U32 R100, R88, 0x10, RZ ;  /* 0x0000001058647819 */ /* 0x000fe200000006ff */
[-C--:B------:R-:W-:Y:S01]  /*5e90*/  IMAD R5, R2, R71.reuse, R5 ;  /* 0x0000004702057224 */ /* 0x080fe200078e0205 */
[----:B------:R-:W-:Y:S01]  /*5ea0*/  PRMT R98, R89, 0x8880, RZ ;  /* 0x0000888059627816 */ /* 0x000fe200000000ff */
[----:B------:R-:W-:Y:S01]  /*5eb0*/  IMAD R6, R3, R71, R6 ;  /* 0x0000004703067224 */ /* 0x000fe200078e0206 */
[----:B------:R-:W-:Y:S01]  /*5ec0*/  SHF.L.U32 R97, R89, 0x10, RZ ;  /* 0x0000001059617819 */ /* 0x000fe200000006ff */
[----:B------:R-:W-:Y:S01]  /*5ed0*/  IMAD R3, R70, R18, RZ ;  /* 0x0000001246037224 */ /* 0x000fe200078e02ff */
[----:B------:R-:W-:Y:S01]  /*5ee0*/  PRMT R95, R90, 0x8880, RZ ;  /* 0x000088805a5f7816 */ /* 0x000fe200000000ff */
[C---:B------:R-:W-:Y:S01]  /*5ef0*/  IMAD R18, R70.reuse, R22, RZ ;  /* 0x0000001646127224 */ /* 0x040fe200078e02ff */
[----:B------:R-:W-:Y:S01]  /*5f00*/  PRMT R92, R91, 0x8880, RZ ;  /* 0x000088805b5c7816 */ /* 0x000fe200000000ff */
[----:B------:R-:W-:Y:S01]  /*5f10*/  IMAD R22, R70, R26, RZ ;  /* 0x0000001a46167224 */ /* 0x000fe200078e02ff */
[----:B------:R-:W-:Y:S01]  /*5f20*/  SHF.L.U32 R111, R84, 0x8, RZ ;  /* 0x00000008546f7819 */ /* 0x000fe200000006ff */
[C---:B------:R-:W-:Y:S01]  /*5f30*/  IMAD R26, R70.reuse, R30, RZ ;  /* 0x0000001e461a7224 */ /* 0x040fe200078e02ff */
[----:B------:R-:W-:Y:S01]  /*5f40*/  SHF.R.S32.HI R84, RZ, 0x18, R87 ;  /* 0x00000018ff547819 */ /* 0x000fe20000011457 */
[C---:B------:R-:W-:Y:S01]  /*5f50*/  IMAD R7, R70.reuse, R7, RZ ;  /* 0x0000000746077224 */ /* 0x040fe200078e02ff */
[----:B------:R-:W-:Y:S01]  /*5f60*/  SHF.R.S32.HI R87, RZ, 0x18, R90 ;  /* 0x00000018ff577819 */ /* 0x000fe2000001145a */
[C---:B------:R-:W-:Y:S01]  /*5f70*/  IMAD R30, R70.reuse, R34, RZ ;  /* 0x00000022461e7224 */ /* 0x040fe200078e02ff */
[----:B------:R-:W-:Y:S01]  /*5f80*/  SHF.L.U32 R108, R85, 0x8, RZ ;  /* 0x00000008556c7819 */ /* 0x000fe200000006ff */
[C---:B------:R-:W-:Y:S01]  /*5f90*/  IMAD R34, R70.reuse, R38, RZ ;  /* 0x0000002646227224 */ /* 0x040fe200078e02ff */
[----:B------:R-:W-:Y:S01]  /*5fa0*/  SHF.R.S32.HI R85, RZ, 0x18, R88 ;  /* 0x00000018ff557819 */ /* 0x000fe20000011458 */
[----:B------:R-:W-:Y:S01]  /*5fb0*/  IMAD R38, R70, R42, RZ ;  /* 0x0000002a46267224 */ /* 0x000fe200078e02ff */
[----:B------:R-:W-:Y:S01]  /*5fc0*/  SHF.L.U32 R105, R86, 0x8, RZ ;  /* 0x0000000856697819 */ /* 0x000fe200000006ff */
[C---:B------:R-:W-:Y:S01]  /*5fd0*/  IMAD R0, R70.reuse, R16, RZ ;  /* 0x0000001046007224 */ /* 0x040fe200078e02ff */
[----:B------:R-:W-:Y:S01]  /*5fe0*/  SHF.R.S32.HI R86, RZ, 0x18, R89 ;  /* 0x00000018ff567819 */ /* 0x000fe20000011459 */
[----:B------:R-:W-:Y:S01]  /*5ff0*/  IMAD R42, R70, R46, RZ ;  /* 0x0000002e462a7224 */ /* 0x000fe200078e02ff */
[----:B------:R-:W-:Y:S01]  /*6000*/  SHF.L.U32 R99, R88, 0x8, RZ ;  /* 0x0000000858637819 */ /* 0x000fe200000006ff */
[----:B------:R-:W-:Y:S01]  /*6010*/  IMAD R7, R72, R71, R7 ;  /* 0x0000004748077224 */ /* 0x000fe200078e0207 */
[----:B------:R-:W-:Y:S01]  /*6020*/  MOV R72, R133 ;  /* 0x0000008500487202 */ /* 0x000fe20000000f00 */
[C---:B------:R-:W-:Y:S01]  /*6030*/  IMAD R16, R70.reuse, R20, RZ ;  /* 0x0000001446107224 */ /* 0x040fe200078e02ff */
[----:B------:R-:W-:Y:S01]  /*6040*/  SHF.R.S32.HI R88, RZ, 0x18, R91 ;  /* 0x00000018ff587819 */ /* 0x000fe2000001145b */
[C---:B------:R-:W-:Y:S01]  /*6050*/  IMAD R46, R70.reuse, R50, RZ ;  /* 0x00000032462e7224 */ /* 0x040fe200078e02ff */
[----:B------:R-:W-:Y:S01]  /*6060*/  SHF.L.U32 R96, R89, 0x8, RZ ;  /* 0x0000000859607819 */ /* 0x000fe200000006ff */
[----:B------:R-:W-:Y:S01]  /*6070*/  IMAD R2, R70, R17, RZ ;  /* 0x0000001146027224 */ /* 0x000fe200078e02ff */
[----:B------:R-:W-:Y:S01]  /*6080*/  SHF.L.U32 R93, R90, 0x8, RZ ;  /* 0x000000085a5d7819 */ /* 0x000fe200000006ff */
[C---:B------:R-:W-:Y:S01]  /*6090*/  IMAD R20, R70.reuse, R24, RZ ;  /* 0x0000001846147224 */ /* 0x040fe200078e02ff */
[C---:B------:R-:W-:Y:S01]  /*60a0*/  SHF.L.U32 R90, R91.reuse, 0x10, RZ ;  /* 0x000000105b5a7819 */ /* 0x040fe200000006ff */
[C---:B------:R-:W-:Y:S01]  /*60b0*/  IMAD R50, R70.reuse, R54, RZ ;  /* 0x0000003646327224 */ /* 0x040fe200078e02ff */
[----:B------:R-:W-:Y:S01]  /*60c0*/  SHF.L.U32 R89, R91, 0x8, RZ ;  /* 0x000000085b597819 */ /* 0x000fe200000006ff */
[----:B------:R-:W-:Y:S01]  /*60d0*/  IMAD R17, R70, R21, RZ ;  /* 0x0000001546117224 */ /* 0x000fe200078e02ff */
[----:B------:R-:W-:Y:S01]  /*60e0*/  IADD3 R68, PT, PT, R68, 0x1, RZ ;  /* 0x0000000144447810 */ /* 0x000fe20007ffe0ff */
[C---:B------:R-:W-:Y:S02]  /*60f0*/  IMAD R24, R70.reuse, R28, RZ ;  /* 0x0000001c46187224 */ /* 0x040fe400078e02ff */
[C---:B------:R-:W-:Y:S02]  /*6100*/  IMAD R54, R70.reuse, R58, RZ ;  /* 0x0000003a46367224 */ /* 0x040fe400078e02ff */
[C---:B------:R-:W-:Y:S02]  /*6110*/  IMAD R8, R70.reuse, R8, RZ ;  /* 0x0000000846087224 */ /* 0x040fe400078e02ff */
[C---:B------:R-:W-:Y:S02]  /*6120*/  IMAD R21, R70.reuse, R25, RZ ;  /* 0x0000001946157224 */ /* 0x040fe400078e02ff */
[C---:B------:R-:W-:Y:S02]  /*6130*/  IMAD R28, R70.reuse, R32, RZ ;  /* 0x00000020461c7224 */ /* 0x040fe400078e02ff */
[C---:B------:R-:W-:Y:S02]  /*6140*/  IMAD R58, R70.reuse, R62, RZ ;  /* 0x0000003e463a7224 */ /* 0x040fe400078e02ff */
[C---:B------:R-:W-:Y:S02]  /*6150*/  IMAD R25, R70.reuse, R29, RZ ;  /* 0x0000001d46197224 */ /* 0x040fe400078e02ff */
[C---:B------:R-:W-:Y:S02]  /*6160*/  IMAD R32, R70.reuse, R36, RZ ;  /* 0x0000002446207224 */ /* 0x040fe400078e02ff */
[C---:B------:R-:W-:Y:S01]  /*6170*/  IMAD R62, R70.reuse, R66, RZ ;  /* 0x00000042463e7224 */ /* 0x040fe200078e02ff */
[----:B------:R-:W-:Y:S01]  /*6180*/  I2IP.S8.S32.SAT R66, R7, R6, RZ ;  /* 0x0000000607427239 */ /* 0x000fe200000014ff */
[C---:B------:R-:W-:Y:S01]  /*6190*/  IMAD R9, R70.reuse, R9, RZ ;  /* 0x0000000946097224 */ /* 0x040fe200078e02ff */
[----:B------:R-:W-:Y:S01]  /*61a0*/  SHF.R.S32.HI R6, RZ, 0x18, R132 ;  /* 0x00000018ff067819 */ /* 0x000fe20000011484 */
[C---:B------:R-:W-:Y:S02]  /*61b0*/  IMAD R29, R70.reuse, R33, RZ ;  /* 0x00000021461d7224 */ /* 0x040fe400078e02ff */
[C---:B------:R-:W-:Y:S02]  /*61c0*/  IMAD R36, R70.reuse, R40, RZ ;  /* 0x0000002846247224 */ /* 0x040fe400078e02ff */
[C---:B------:R-:W-:Y:S02]  /*61d0*/  IMAD R33, R70.reuse, R37, RZ ;  /* 0x0000002546217224 */ /* 0x040fe400078e02ff */
[C---:B------:R-:W-:Y:S02]  /*61e0*/  IMAD R40, R70.reuse, R44, RZ ;  /* 0x0000002c46287224 */ /* 0x040fe400078e02ff */
[C---:B------:R-:W-:Y:S02]  /*61f0*/  IMAD R10, R70.reuse, R10, RZ ;  /* 0x0000000a460a7224 */ /* 0x040fe400078e02ff */
[C---:B------:R-:W-:Y:S02]  /*6200*/  IMAD R37, R70.reuse, R41, RZ ;  /* 0x0000002946257224 */ /* 0x040fe400078e02ff */
[----:B------:R-:W-:Y:S02]  /*6210*/  IMAD R44, R70, R48, RZ ;  /* 0x00000030462c7224 */ /* 0x000fe400078e02ff */
[----:B------:R-:W-:Y:S01]  /*6220*/  IMAD R8, R72, R71, R8 ;  /* 0x0000004748087224 */ /* 0x000fe200078e0208 */
[----:B------:R-:W-:Y:S01]  /*6230*/  I2IP.S8.S32.SAT R72, R5, R4, R66 ;  /* 0x0000000405487239 */ /* 0x000fe20000001442 */
[C---:B------:R-:W-:Y:S01]  /*6240*/  IMAD R41, R70.reuse, R45, RZ ;  /* 0x0000002d46297224 */ /* 0x040fe200078e02ff */
[----:B------:R-:W-:Y:S01]  /*6250*/  SHF.R.S32.HI R4, RZ, 0x18, R127 ;  /* 0x00000018ff047819 */ /* 0x000fe2000001147f */
[C---:B------:R-:W-:Y:S01]  /*6260*/  IMAD R48, R70.reuse, R52, RZ ;  /* 0x0000003446307224 */ /* 0x040fe200078e02ff */
[----:B------:R-:W-:Y:S01]  /*6270*/  SHF.R.S32.HI R5, RZ, 0x18, R126 ;  /* 0x00000018ff057819 */ /* 0x000fe2000001147e */
[C---:B------:R-:W-:Y:S02]  /*6280*/  IMAD R11, R70.reuse, R11, RZ ;  /* 0x0000000b460b7224 */ /* 0x040fe400078e02ff */
[C---:B------:R-:W-:Y:S02]  /*6290*/  IMAD R45, R70.reuse, R49, RZ ;  /* 0x00000031462d7224 */ /* 0x040fe400078e02ff */
[C---:B------:R-:W-:Y:S02]  /*62a0*/  IMAD R52, R70.reuse, R56, RZ ;  /* 0x0000003846347224 */ /* 0x040fe400078e02ff */
[----:B------:R-:W-:Y:S02]  /*62b0*/  IMAD R9, R73, R71, R9 ;  /* 0x0000004749097224 */ /* 0x000fe400078e0209 */
[C---:B------:R-:W-:Y:S02]  /*62c0*/  IMAD R49, R70.reuse, R53, RZ ;  /* 0x0000003546317224 */ /* 0x040fe400078e02ff */
[C---:B------:R-:W-:Y:S02]  /*62d0*/  IMAD R56, R70.reuse, R60, RZ ;  /* 0x0000003c46387224 */ /* 0x040fe400078e02ff */
[C---:B------:R-:W-:Y:S02]  /*62e0*/  IMAD R12, R70.reuse, R12, RZ ;  /* 0x0000000c460c7224 */ /* 0x040fe400078e02ff */
[C---:B------:R-:W-:Y:S02]  /*62f0*/  IMAD R53, R70.reuse, R57, RZ ;  /* 0x0000003946357224 */ /* 0x040fe400078e02ff */
[----:B------:R-:W-:Y:S01]  /*6300*/  IMAD R60, R70, R64, RZ ;  /* 0x00000040463c7224 */ /* 0x000fe200078e02ff */
[----:B------:R-:W-:Y:S01]  /*6310*/  SHF.R.S32.HI R64, RZ, 0x18, R130 ;  /* 0x00000018ff407819 */ /* 0x000fe20000011482 */
[----:B------:R-:W-:Y:S02]  /*6320*/  IMAD.MOV.U32 R7, RZ, RZ, R131 ;  /* 0x000000ffff077224 */ /* 0x000fe400078e0083 */
[----:B------:R-:W-:Y:S01]  /*6330*/  IMAD R10, R6, R71, R10 ;  /* 0x00000047060a7224 */ /* 0x000fe200078e020a */
[----:B------:R-:W-:Y:S01]  /*6340*/  MOV R6, R128 ;  /* 0x0000008000067202 */ /* 0x000fe20000000f00 */
[C---:B------:R-:W-:Y:S02]  /*6350*/  IMAD R57, R70.reuse, R61, RZ ;  /* 0x0000003d46397224 */ /* 0x040fe400078e02ff */
[C---:B------:R-:W-:Y:S02]  /*6360*/  IMAD R13, R70.reuse, R13, RZ ;  /* 0x0000000d460d7224 */ /* 0x040fe400078e02ff */
[----:B------:R-:W-:Y:S01]  /*6370*/  IMAD R61, R70, R65, RZ ;  /* 0x00000041463d7224 */ /* 0x000fe200078e02ff */
[----:B------:R-:W-:Y:S01]  /*6380*/  SHF.R.S32.HI R65, RZ, 0x18, R129 ;  /* 0x00000018ff417819 */ /* 0x000fe20000011481 */
[-C--:B------:R-:W-:Y:S02]  /*6390*/  IMAD R11, R74, R71.reuse, R11 ;  /* 0x000000474a0b7224 */ /* 0x080fe400078e020b */
[C---:B------:R-:W-:Y:S02]  /*63a0*/  IMAD R14, R70.reuse, R14, RZ ;  /* 0x0000000e460e7224 */ /* 0x040fe400078e02ff */
[----:B------:R-:W-:Y:S01]  /*63b0*/  IMAD R12, R7, R71, R12 ;  /* 0x00000047070c7224 */ /* 0x000fe200078e020c */
[----:B------:R-:W-:Y:S01]  /*63c0*/  I2IP.S8.S32.SAT R10, R11, R10, RZ ;  /* 0x0000000a0b0a7239 */ /* 0x000fe200000014ff */
[----:B------:R-:W-:Y:S01]  /*63d0*/  IMAD R15, R70, R15, RZ ;  /* 0x0000000f460f7224 */ /* 0x000fe200078e02ff */
[----:B------:R-:W-:Y:S01]  /*63e0*/  SHF.R.S32.HI R7, RZ, 0x18, R123 ;  /* 0x00000018ff077819 */ /* 0x000fe2000001147b */
[-C--:B------:R-:W-:Y:S01]  /*63f0*/  IMAD R13, R64, R71.reuse, R13 ;  /* 0x00000047400d7224 */ /* 0x080fe200078e020d */
[----:B------:R-:W-:Y:S01]  /*6400*/  I2IP.S8.S32.SAT R73, R9, R8, R10 ;  /* 0x0000000809497239 */ /* 0x000fe2000000140a */
[-C--:B------:R-:W-:Y:S02]  /*6410*/  IMAD R14, R65, R71.reuse, R14 ;  /* 0x00000047410e7224 */ /* 0x080fe400078e020e */
[-C--:B------:R-:W-:Y:S02]  /*6420*/  IMAD R15, R75, R71.reuse, R15 ;  /* 0x000000474b0f7224 */ /* 0x080fe400078e020f */
[----:B------:R-:W-:Y:S01]  /*6430*/  IMAD R0, R6, R71, R0 ;  /* 0x0000004706007224 */ /* 0x000fe200078e0200 */
[----:B------:R-:W-:Y:S01]  /*6440*/  SHF.R.S32.HI R6, RZ, 0x18, R124 ;  /* 0x00000018ff067819 */ /* 0x000fe2000001147c */
[----:B------:R-:W-:Y:S01]  /*6450*/  IMAD R19, R70, R19, RZ ;  /* 0x0000001346137224 */ /* 0x000fe200078e02ff */
[----:B------:R-:W-:Y:S01]  /*6460*/  I2IP.S8.S32.SAT R14, R15, R14, RZ ;  /* 0x0000000e0f0e7239 */ /* 0x000fe200000014ff */
[----:B------:R-:W-:Y:S01]  /*6470*/  IMAD R2, R4, R71, R2 ;  /* 0x0000004704027224 */ /* 0x000fe200078e0202 */
[----:B------:R-:W-:Y:S01]  /*6480*/  MOV R4, R125 ;  /* 0x0000007d00047202 */ /* 0x000fe20000000f00 */
[-C--:B------:R-:W-:Y:S01]  /*6490*/  IMAD R3, R5, R71.reuse, R3 ;  /* 0x0000004705037224 */ /* 0x080fe200078e0203 */
[----:B------:R-:W-:Y:S01]  /*64a0*/  I2IP.S8.S32.SAT R74, R13, R12, R14 ;  /* 0x0000000c0d4a7239 */ /* 0x000fe2000000140e */
[-C--:B------:R-:W-:Y:S02]  /*64b0*/  IMAD R19, R76, R71.reuse, R19 ;  /* 0x000000474c137224 */ /* 0x080fe400078e0213 */
[----:B------:R-:W-:Y:S01]  /*64c0*/  IMAD R16, R4, R71, R16 ;  /* 0x0000004704107224 */ /* 0x000fe200078e0210 */
[----:B------:R-:W-:Y:S01]  /*64d0*/  SHF.R.S32.HI R4, RZ, 0x18, R121 ;  /* 0x00000018ff047819 */ /* 0x000fe20000011479 */
[----:B------:R-:W-:Y:S01]  /*64e0*/  IMAD R23, R70, R23, RZ ;  /* 0x0000001746177224 */ /* 0x000fe200078e02ff */
[----:B------:R-:W-:Y:S01]  /*64f0*/  I2IP.S8.S32.SAT R19, R19, R3, RZ ;  /* 0x0000000313137239 */ /* 0x000fe200000014ff */
[-C--:B------:R-:W-:Y:S01]  /*6500*/  IMAD R17, R6, R71.reuse, R17 ;  /* 0x0000004706117224 */ /* 0x080fe200078e0211 */
[----:B------:R-:W-:Y:S01]  /*6510*/  MOV R3, R122 ;  /* 0x0000007a00037202 */ /* 0x000fe20000000f00 */
[-C--:B------:R-:W-:Y:S01]  /*6520*/  IMAD R18, R7, R71.reuse, R18 ;  /* 0x0000004707127224 */ /* 0x080fe200078e0212 */
[----:B------:R-:W-:Y:S01]  /*6530*/  I2IP.S8.S32.SAT R75, R2, R0, R19 ;  /* 0x00000000024b7239 */ /* 0x000fe20000001413 */
[-C--:B------:R-:W-:Y:S01]  /*6540*/  IMAD R23, R77, R71.reuse, R23 ;  /* 0x000000474d177224 */ /* 0x080fe200078e0217 */
[----:B------:R-:W-:Y:S01]  /*6550*/  SHF.R.S32.HI R0, RZ, 0x18, R120 ;  /* 0x00000018ff007819 */ /* 0x000fe20000011478 */
[----:B------:R-:W-:Y:S01]  /*6560*/  IMAD R20, R3, R71, R20 ;  /* 0x0000004703147224 */ /* 0x000fe200078e0214 */
[----:B------:R-:W-:Y:S01]  /*6570*/  MOV R2, R119 ;  /* 0x0000007700027202 */ /* 0x000fe20000000f00 */
[----:B------:R-:W-:Y:S01]  /*6580*/  IMAD R27, R70, R27, RZ ;  /* 0x0000001b461b7224 */ /* 0x000fe200078e02ff */
[----:B------:R1:W-:Y:S01]  /*6590*/  STS.128 [R146+UR44+0x2200], R72 ;  /* 0x0022004892007988 */ /* 0x0003e20008000c2c */
[-C--:B------:R-:W-:Y:S01]  /*65a0*/  IMAD R21, R4, R71.reuse, R21 ;  /* 0x0000004704157224 */ /* 0x080fe200078e0215 */
[----:B------:R-:W-:Y:S01]  /*65b0*/  I2IP.S8.S32.SAT R18, R23, R18, RZ ;  /* 0x0000001217127239 */ /* 0x000fe200000014ff */
[-C--:B------:R-:W-:Y:S01]  /*65c0*/  IMAD R22, R0, R71.reuse, R22 ;  /* 0x0000004700167224 */ /* 0x080fe200078e0216 */
[----:B------:R-:W-:Y:S01]  /*65d0*/  SHF.R.S32.HI R3, RZ, 0x18, R118 ;  /* 0x00000018ff037819 */ /* 0x000fe20000011476 */
[-C--:B------:R-:W-:Y:S01]  /*65e0*/  IMAD R27, R78, R71.reuse, R27 ;  /* 0x000000474e1b7224 */ /* 0x080fe200078e021b */
[----:B------:R-:W-:Y:S01]  /*65f0*/  SHF.R.S32.HI R4, RZ, 0x18, R117 ;  /* 0x00000018ff047819 */ /* 0x000fe20000011475 */
[----:B------:R-:W-:Y:S01]  /*6600*/  IMAD R24, R2, R71, R24 ;  /* 0x0000004702187224 */ /* 0x000fe200078e0218 */
[----:B------:R-:W-:Y:S01]  /*6610*/  I2IP.S8.S32.SAT R16, R17, R16, R18 ;  /* 0x0000001011107239 */ /* 0x000fe20000001412 */
[----:B------:R-:W-:Y:S01]  /*6620*/  IMAD R31, R70, R31, RZ ;  /* 0x0000001f461f7224 */ /* 0x000fe200078e02ff */
[----:B------:R-:W-:Y:S01]  /*6630*/  I2IP.S8.S32.SAT R17, R27, R22, RZ ;  /* 0x000000161b117239 */ /* 0x000fe200000014ff */
[-C--:B------:R-:W-:Y:S01]  /*6640*/  IMAD R25, R3, R71.reuse, R25 ;  /* 0x0000004703197224 */ /* 0x080fe200078e0219 */
[----:B------:R-:W-:Y:S01]  /*6650*/  SHF.R.S32.HI R2, RZ, 0x18, R115 ;  /* 0x00000018ff027819 */ /* 0x000fe20000011473 */
[-C--:B------:R-:W-:Y:S01]  /*6660*/  IMAD R26, R4, R71.reuse, R26 ;  /* 0x00000047041a7224 */ /* 0x080fe200078e021a */
[----:B------:R-:W-:Y:S01]  /*6670*/  I2IP.S8.S32.SAT R17, R21, R20, R17 ;  /* 0x0000001415117239 */ /* 0x000fe20000001411 */
[----:B------:R-:W-:Y:S01]  /*6680*/  IMAD.MOV.U32 R0, RZ, RZ, R116 ;  /* 0x000000ffff007224 */ /* 0x000fe200078e0074 */
[----:B------:R-:W-:Y:S01]  /*6690*/  SHF.R.S32.HI R3, RZ, 0x18, R114 ;  /* 0x00000018ff037819 */ /* 0x000fe20000011472 */
[-C--:B------:R-:W-:Y:S01]  /*66a0*/  IMAD R31, R79, R71.reuse, R31 ;  /* 0x000000474f1f7224 */ /* 0x080fe200078e021f */
[----:B------:R-:W-:Y:S01]  /*66b0*/  SHF.R.S32.HI R4, RZ, 0x18, R108 ;  /* 0x00000018ff047819 */ /* 0x000fe2000001146c */
[----:B------:R-:W-:Y:S01]  /*66c0*/  IMAD R28, R0, R71, R28 ;  /* 0x00000047001c7224 */ /* 0x000fe200078e021c */
[----:B------:R-:W-:Y:S01]  /*66d0*/  MOV R0, R113 ;  /* 0x0000007100007202 */ /* 0x000fe20000000f00 */
[----:B------:R-:W-:Y:S01]  /*66e0*/  IMAD R35, R70, R35, RZ ;  /* 0x0000002346237224 */ /* 0x000fe200078e02ff */
[----:B------:R-:W-:Y:S01]  /*66f0*/  I2IP.S8.S32.SAT R18, R31, R26, RZ ;  /* 0x0000001a1f127239 */ /* 0x000fe200000014ff */
[-C--:B------:R-:W-:Y:S01]  /*6700*/  IMAD R29, R2, R71.reuse, R29 ;  /* 0x00000047021d7224 */ /* 0x080fe200078e021d */
[----:B------:R-:W-:Y:S01]  /*6710*/  SHF.R.S32.HI R2, RZ, 0x18, R112 ;  /* 0x00000018ff027819 */ /* 0x000fe20000011470 */
[-C--:B------:R-:W-:Y:S01]  /*6720*/  IMAD R30, R3, R71.reuse, R30 ;  /* 0x00000047031e7224 */ /* 0x080fe200078e021e */
[----:B------:R-:W-:Y:S01]  /*6730*/  I2IP.S8.S32.SAT R18, R25, R24, R18 ;  /* 0x0000001819127239 */ /* 0x000fe20000001412 */
[-C--:B------:R-:W-:Y:S01]  /*6740*/  IMAD R35, R80, R71.reuse, R35 ;  /* 0x0000004750237224 */ /* 0x080fe200078e0223 */
[----:B------:R-:W-:Y:S01]  /*6750*/  SHF.R.S32.HI R3, RZ, 0x18, R109 ;  /* 0x00000018ff037819 */ /* 0x000fe2000001146d */
        /* <DEDUP_REMOVED lines=8> */
[----:B------:R-:W-:Y:S01]  /*67e0*/  IMAD R39, R81, R71, R39 ;  /* 0x0000004751277224 */ /* 0x000fe200078e0227 */
[----:B------:R-:W-:Y:S01]  /*67f0*/  MOV R0, R107 ;  /* 0x0000006b00007202 */ /* 0x000fe20000000f00 */
[----:B------:R-:W-:Y:S01]  /*6800*/  IMAD R36, R2, R71, R36 ;  /* 0x0000004702247224 */ /* 0x000fe200078e0224 */
[----:B------:R-:W-:Y:S01]  /*6810*/  SHF.R.S32.HI R2, RZ, 0x18, R106 ;  /* 0x00000018ff027819 */ /* 0x000fe2000001146a */
[----:B------:R-:W-:Y:S01]  /*6820*/  IMAD R43, R70, R43, RZ ;  /* 0x0000002b462b7224 */ /* 0x000fe200078e02ff */
[----:B------:R1:W-:Y:S01]  /*6830*/  STS.128 [R145+0x2200], R16 ;  /* 0x0022001091007388 */ /* 0x0003e20000000c00 */
[-C--:B------:R-:W-:Y:S01]  /*6840*/  IMAD R37, R3, R71.reuse, R37 ;  /* 0x0000004703257224 */ /* 0x080fe200078e0225 */
[----:B------:R-:W-:Y:S01]  /*6850*/  I2IP.S8.S32.SAT R34, R39, R34, RZ ;  /* 0x0000002227227239 */ /* 0x000fe200000014ff */
[-C--:B------:R-:W-:Y:S01]  /*6860*/  IMAD R38, R4, R71.reuse, R38 ;  /* 0x0000004704267224 */ /* 0x080fe200078e0226 */
[----:B------:R-:W-:Y:S01]  /*6870*/  SHF.R.S32.HI R3, RZ, 0x18, R103 ;  /* 0x00000018ff037819 */ /* 0x000fe20000011467 */
[-C--:B------:R-:W-:Y:S01]  /*6880*/  IMAD R43, R82, R71.reuse, R43 ;  /* 0x00000047522b7224 */ /* 0x080fe200078e022b */
[----:B------:R-:W-:Y:S01]  /*6890*/  I2IP.S8.S32.SAT R32, R33, R32, R34 ;  /* 0x0000002021207239 */ /* 0x000fe20000001422 */
        /* <DEDUP_REMOVED lines=15> */
[----:B------:R-:W-:Y:S01]  /*6990*/  SHF.R.S32.HI R3, RZ, 0x18, R97 ;  /* 0x00000018ff037819 */ /* 0x000fe20000011461 */
[-C--:B------:R-:W-:Y:S01]  /*69a0*/  IMAD R46, R4, R71.reuse, R46 ;  /* 0x00000047042e7224 */ /* 0x080fe200078e022e */
[----:B------:R-:W-:Y:S01]  /*69b0*/  I2IP.S8.S32.SAT R34, R41, R40, R34 ;  /* 0x0000002829227239 */ /* 0x000fe20000001422 */
[----:B------:R-:W-:Y:S02]  /*69c0*/  IMAD.MOV.U32 R0, RZ, RZ, R101 ;  /* 0x000000ffff007224 */ /* 0x000fe400078e0065 */
        /* <DEDUP_REMOVED lines=8> */
[----:B------:R-:W-:Y:S01]  /*6a50*/  SHF.R.S32.HI R0, RZ, 0x18, R96 ;  /* 0x00000018ff007819 */ /* 0x000fe20000011460 */
[-C--:B------:R-:W-:Y:S01]  /*6a60*/  IMAD R55, R85, R71.reuse, R55 ;  /* 0x0000004755377224 */ /* 0x080fe200078e0237 */
[----:B------:R-:W-:Y:S01]  /*6a70*/  I2IP.S8.S32.SAT R35, R45, R44, R35 ;  /* 0x0000002c2d237239 */ /* 0x000fe20000001423 */
[----:B------:R-:W-:Y:S01]  /*6a80*/  IMAD R52, R2, R71, R52 ;  /* 0x0000004702347224 */ /* 0x000fe200078e0234 */
[----:B------:R-:W-:Y:S01]  /*6a90*/  MOV R2, R95 ;  /* 0x0000005f00027202 */ /* 0x000fe20000000f00 */
[----:B------:R-:W-:Y:S01]  /*6aa0*/  IMAD R53, R3, R71, R53 ;  /* 0x0000004703357224 */ /* 0x000fe200078e0235 */
[----:B------:R-:W-:Y:S01]  /*6ab0*/  SHF.R.S32.HI R3, RZ, 0x18, R94 ;  /* 0x00000018ff037819 */ /* 0x000fe2000001145e */
[----:B------:R1:W-:Y:S01]  /*6ac0*/  STS.128 [R144+0x2200], R32 ;  /* 0x0022002090007388 */ /* 0x0003e20000000c00 */
[----:B------:R-:W-:Y:S01]  /*6ad0*/  IMAD R59, R70, R59, RZ ;  /* 0x0000003b463b7224 */ /* 0x000fe200078e02ff */
[----:B------:R-:W-:Y:S01]  /*6ae0*/  I2IP.S8.S32.SAT R50, R55, R50, RZ ;  /* 0x0000003237327239 */ /* 0x000fe200000014ff */
[-C--:B------:R-:W-:Y:S01]  /*6af0*/  IMAD R54, R0, R71.reuse, R54 ;  /* 0x0000004700367224 */ /* 0x080fe200078e0236 */
[----:B------:R-:W-:Y:S01]  /*6b00*/  SHF.R.S32.HI R0, RZ, 0x18, R93 ;  /* 0x00000018ff007819 */ /* 0x000fe2000001145d */
[-C--:B------:R-:W-:Y:S01]  /*6b10*/  IMAD R59, R86, R71.reuse, R59 ;  /* 0x00000047563b7224 */ /* 0x080fe200078e023b */
[----:B------:R-:W-:Y:S01]  /*6b20*/  I2IP.S8.S32.SAT R48, R49, R48, R50 ;  /* 0x0000003031307239 */ /* 0x000fe20000001432 */
[-C--:B------:R-:W-:Y:S01]  /*6b30*/  IMAD R56, R2, R71.reuse, R56 ;  /* 0x0000004702387224 */ /* 0x080fe200078e0238 */
[----:B------:R-:W-:Y:S01]  /*6b40*/  MOV R2, R92 ;  /* 0x0000005c00027202 */ /* 0x000fe20000000f00 */
        /* <DEDUP_REMOVED lines=8> */
[-C--:B------:R-:W-:Y:S02]  /*6bd0*/  IMAD R60, R2, R71.reuse, R60 ;  /* 0x00000047023c7224 */ /* 0x080fe400078e023c */
[----:B------:R-:W-:Y:S01]  /*6be0*/  IMAD R61, R3, R71, R61 ;  /* 0x00000047033d7224 */ /* 0x000fe200078e023d */
[----:B------:R-:W-:Y:S01]  /*6bf0*/  I2IP.S8.S32.SAT R58, R63, R58, RZ ;  /* 0x0000003a3f3a7239 */ /* 0x000fe200000014ff */
[----:B------:R-:W-:Y:S02]  /*6c00*/  IMAD R67, R70, R67, RZ ;  /* 0x0000004346437224 */ /* 0x000fe400078e02ff */
[-C--:B------:R-:W-:Y:S01]  /*6c10*/  IMAD R62, R0, R71.reuse, R62 ;  /* 0x00000047003e7224 */ /* 0x080fe200078e023e */
[----:B------:R-:W-:Y:S01]  /*6c20*/  I2IP.S8.S32.SAT R50, R57, R56, R58 ;  /* 0x0000003839327239 */ /* 0x000fe2000000143a */
[----:B------:R-:W-:Y:S05]  /*6c30*/  IMAD R67, R88, R71, R67 ;  /* 0x0000004758437224 */ /* 0x000fea00078e0243 */
[----:B------:R-:W-:Y:S04]  /*6c40*/  I2IP.S8.S32.SAT R51, R67, R62, RZ ;  /* 0x0000003e43337239 */ /* 0x000fe800000014ff */
[----:B------:R-:W-:Y:S05]  /*6c50*/  I2IP.S8.S32.SAT R51, R61, R60, R51 ;  /* 0x0000003c3d337239 */ /* 0x000fea0000001433 */
[----:B------:R1:W-:Y:S01]  /*6c60*/  STS.128 [R143+0x2200], R48 ;  /* 0x002200308f007388 */ /* 0x0003e20000000c00 */
[----:B------:R-:W-:Y:S01]  /*6c70*/  @!PT LDS RZ, [RZ] ;  /* 0x00000000fffff984 */ /* 0x000fe20000000800 */
[----:B------:R-:W-:Y:S01]  /*6c80*/  @!PT LDS RZ, [RZ] ;  /* 0x00000000fffff984 */ /* 0x000fe20000000800 */
[----:B------:R-:W-:Y:S01]  /*6c90*/  @!PT LDS RZ, [RZ] ;  /* 0x00000000fffff984 */ /* 0x000fe20000000800 */
[----:B------:R-:W-:Y:S01]  /*6ca0*/  @!PT LDS RZ, [RZ] ;  /* 0x00000000fffff984 */ /* 0x000fe20000000800 */
[----:B------:R3:W-:Y:S07]  /*6cb0*/  MEMBAR.ALL.CTA ;  /* 0x0000000000007992 */ /* 0x0007ee0000008000 */
[----:B---3--:R-:W3:Y:S02]  /*6cc0*/  FENCE.VIEW.ASYNC.S ;  /* 0x00000000000073c6 */ /* 0x008ee40000000000 */
[----:B---3--:R-:W-:Y:S06]  /*6cd0*/  BAR.SYNC.DEFER_BLOCKING 0x1, 0x80 ;  /* 0x0042000000007b1d */ /* 0x008fec0000010000 */
[----:B------:R-:W-:Y:S05]  /*6ce0*/  @P0 BRA `(.L_x_99) ;  /* 0x0000000000300947 */ /* 0x000fea0003800000 */
[----:B------:R-:W-:Y:S02]  /*6cf0*/  UIADD3 UR4, UPT, UPT, UR44, 0x2200, URZ ;  /* 0x000022002c047890 */ /* 0x000fe4000fffe0ff */
[----:B------:R-:W-:Y:S02]  /*6d00*/  USHF.L.U32 UR9, UR45, 0x6, URZ ;  /* 0x000000062d097899 */ /* 0x000fe400080006ff */
[----:B------:R-:W-:Y:S02]  /*6d10*/  USHF.L.U32 UR10, UR46, 0x7, URZ ;  /* 0x000000072e0a7899 */ /* 0x000fe400080006ff */
[----:B------:R-:W-:Y:S01]  /*6d20*/  MOV R153, UR4 ;  /* 0x0000000400997c02 */ /* 0x000fe20008000f00 */
[----:B------:R-:W-:Y:S01]  /*6d30*/  UIADD3 UR4, UP0, UPT, UR62, 0x680, URZ ;  /* 0x000006803e047890 */ /* 0x000fe2000ff1e0ff */
[----:B------:R-:W-:Y:S02]  /*6d40*/  UMOV UR11, UR36 ;  /* 0x00000024000b7c82 */ /* 0x000fe40008000000 */
[----:B------:R-:W-:Y:S01]  /*6d50*/  R2UR UR8, R153 ;  /* 0x00000000990872ca */ /* 0x000fe200000e0000 */
[----:B------:R-:W-:Y:S11]  /*6d60*/  UIADD3.X UR5, UPT, UPT, URZ, UR63, URZ, UP0, !UPT ;  /* 0x0000003fff057290 */ /* 0x000ff600087fe4ff */
[----:B------:R-:W-:Y:S01]  /*6d70*/  @!UPT UIADD3 URZ, UPT, UPT, URZ, URZ, URZ ;  /* 0x000000fffffff290 */ /* 0x000fe2000fffe0ff */
[----:B------:R3:W-:Y:S01]  /*6d80*/  UTMASTG.3D [UR8], [UR4] ;  /* 0x00000008040073b5 */ /* 0x0007e20008010000 */
[----:B------:R0:W-:Y:S01]  /*6d90*/  UTMACMDFLUSH ;  /* 0x00000000000079b7 */ /* 0x0001e20000000000 */
[----:B---3--:R-:W-:Y:S04]  /*6da0*/  DEPBAR.LE SB0, 0x0 ;  /* 0x000080000000791a */ /* 0x008fe80000000000 */
.L_x_99:
[----:B------:R-:W-:Y:S05]  /*6db0*/  BSYNC.RECONVERGENT B0 ;  /* 0x0000000000007941 */ /* 0x000fea0003800200 */
.L_x_98:
[----:B------:R-:W-:Y:S01]  /*6dc0*/  BAR.SYNC.DEFER_BLOCKING 0x1, 0x80 ;  /* 0x0042000000007b1d */ /* 0x000fe20000010000 */
[----:B------:R-:W-:Y:S01]  /*6dd0*/  ISETP.NE.AND P0, PT, R149, 0x2, PT ;  /* 0x000000029500780c */ /* 0x000fe20003f05270 */
[----:B------:R-:W-:Y:S01]  /*6de0*/  UISETP.NE.AND UP0, UPT, UR47, URZ, UPT ;  /* 0x000000ff2f00728c */ /* 0x000fe2000bf05270 */
[----:B------:R-:W-:Y:S01]  /*6df0*/  ISETP.NE.AND P1, PT, R68, 0x4, PT ;  /* 0x000000044400780c */ /* 0x000fe20003f25270 */
[----:B------:R-:W-:Y:S01]  /*6e00*/  UIADD3 UR45, UPT, UPT, UR37, UR57, URZ ;  /* 0x00000039252d7290 */ /* 0x000fe2000fffe0ff */
[----:B------:R-:W-:Y:S01]  /*6e10*/  SEL R2, RZ, 0x1, P0 ;  /* 0x00000001ff027807 */ /* 0x000fe20000000000 */
[----:B------:R-:W-:Y:S01]  /*6e20*/  UIADD3 UR46, UPT, UPT, UR38, UR60, URZ ;  /* 0x0000003c262e7290 */ /* 0x000fe2000fffe0ff */
[----:B------:R-:W-:Y:S02]  /*6e30*/  SEL R0, RZ, 0x1, P1 ;  /* 0x00000001ff007807 */ /* 0x000fe40000800000 */
[----:B------:R-:W-:Y:S02]  /*6e40*/  LOP3.LUT R151, R151, R2, RZ, 0x3c, !PT ;  /* 0x0000000297977212 */ /* 0x000fe400078e3cff */
[----:B------:R-:W-:Y:S02]  /*6e50*/  LOP3.LUT R152, R152, R0, RZ, 0x3c, !PT ;  /* 0x0000000098987212 */ /* 0x000fe400078e3cff */
[----:B------:R-:W-:Y:S02]  /*6e60*/  SEL R149, R149, RZ, P0 ;  /* 0x000000ff95957207 */ /* 0x000fe40000000000 */
[----:B------:R-:W-:Y:S01]  /*6e70*/  SEL R68, R68, RZ, P1 ;  /* 0x000000ff44447207 */ /* 0x000fe20000800000 */
[----:B------:R-:W-:Y:S01]  /*6e80*/  UMOV UR36, UR51 ;  /* 0x0000003300247c82 */ /* 0x000fe20008000000 */
[----:B------:R-:W-:Y:S05]  /*6e90*/  BRA.U UP0, `(.L_x_100) ;  /* 0xffffffd900dc7547 */ /* 0x000fea000b83ffff */
[----:B------:R-:W-:Y:S05]  /*6ea0*/  EXIT ;  /* 0x000000000000794d */ /* 0x000fea0003800000 */
.L_x_24:
[----:B--2---:R2:W3:Y:S02]  /*6eb0*/  SYNCS.PHASECHK.TRANS64.TRYWAIT P0, [R0+URZ+0xc0], R2 ;  /* 0x0000c002000075a7 */ /* 0x0044e400080011ff */
[----:B---3--:R-:W-:Y:S05]  /*6ec0*/  @!P0 NANOSLEEP.SYNCS 0x989680 ;  /* 0x009896800000895d */ /* 0x008fea0003900000 */
[----:B------:R-:W3:Y:S02]  /*6ed0*/  @!P0 SYNCS.PHASECHK.TRANS64 P0, [R0+URZ+0xc0], R2 ;  /* 0x0000c002000085a7 */ /* 0x000ee400080010ff */
[----:B---3--:R-:W-:Y:S05]  /*6ee0*/  @!P0 BRA `(.L_x_24) ;  /* 0xfffffffc00f08947 */ /* 0x008fea000383ffff */
[----:B------:R-:W-:Y:S05]  /*6ef0*/  BRA `(.L_x_101) ;  /* 0xffffffa800407947 */ /* 0x000fea000383ffff */
.L_x_27:
[----:B-1----:R-:W-:-:S07]  /*6f00*/  MOV R0, UR33 ;  /* 0x0000002100007c02 */ /* 0x002fce0008000f00 */
.L_x_102:
[----:B-1----:R1:W2:Y:S02]  /*6f10*/  SYNCS.PHASECHK.TRANS64.TRYWAIT P0, [R0+URZ+0x18], R3 ;  /* 0x00001803000075a7 */ /* 0x0022a400080011ff */
[----:B--2---:R-:W-:Y:S05]  /*6f20*/  @!P0 NANOSLEEP.SYNCS 0x989680 ;  /* 0x009896800000895d */ /* 0x004fea0003900000 */
[----:B------:R-:W2:Y:S02]  /*6f30*/  @!P0 SYNCS.PHASECHK.TRANS64 P0, [R0+URZ+0x18], R3 ;  /* 0x00001803000085a7 */ /* 0x000ea400080010ff */
[----:B--2---:R-:W-:Y:S05]  /*6f40*/  @!P0 BRA `(.L_x_102) ;  /* 0xfffffffc00f08947 */ /* 0x004fea000383ffff */
[----:B------:R-:W-:Y:S05]  /*6f50*/  BRA `(.L_x_26) ;  /* 0xffffffa800887947 */ /* 0x000fea000383ffff */
.L_x_34:
[----:B-1----:R-:W-:-:S07]  /*6f60*/  MOV R0, UR17 ;  /* 0x0000001100007c02 */ /* 0x002fce0008000f00 */
.L_x_103:
[----:B-1----:R1:W2:Y:S02]  /*6f70*/  SYNCS.PHASECHK.TRANS64.TRYWAIT P0, [R0+URZ+0x18], R3 ;  /* 0x00001803000075a7 */ /* 0x0022a400080011ff */
[----:B--2---:R-:W-:Y:S05]  /*6f80*/  @!P0 NANOSLEEP.SYNCS 0x989680 ;  /* 0x009896800000895d */ /* 0x004fea0003900000 */
[----:B------:R-:W2:Y:S02]  /*6f90*/  @!P0 SYNCS.PHASECHK.TRANS64 P0, [R0+URZ+0x18], R3 ;  /* 0x00001803000085a7 */ /* 0x000ea400080010ff */
[----:B--2---:R-:W-:Y:S05]  /*6fa0*/  @!P0 BRA `(.L_x_103) ;  /* 0xfffffffc00f08947 */ /* 0x004fea000383ffff */
[----:B------:R-:W-:Y:S05]  /*6fb0*/  BRA `(.L_x_33) ;  /* 0xffffffac00447947 */ /* 0x000fea000383ffff */
.L_x_39:
[----:B-1----:R1:W2:Y:S02]  /*6fc0*/  SYNCS.PHASECHK.TRANS64.TRYWAIT P0, [R3+URZ+0x50], R0 ;  /* 0x00005000030075a7 */ /* 0x0022a400080011ff */
[----:B--2---:R-:W-:Y:S05]  /*6fd0*/  @!P0 NANOSLEEP.SYNCS 0x989680 ;  /* 0x009896800000895d */ /* 0x004fea0003900000 */
[----:B------:R-:W2:Y:S02]  /*6fe0*/  @!P0 SYNCS.PHASECHK.TRANS64 P0, [R3+URZ+0x50], R0 ;  /* 0x00005000030085a7 */ /* 0x000ea400080010ff */
[----:B--2---:R-:W-:Y:S05]  /*6ff0*/  @!P0 BRA `(.L_x_39) ;  /* 0xfffffffc00f08947 */ /* 0x004fea000383ffff */
[----:B------:R-:W-:Y:S05]  /*7000*/  BRA `(.L_x_104) ;  /* 0xffffffac00e87947 */ /* 0x000fea000383ffff */
.L_x_43:
[----:B------:R-:W-:-:S07]  /*7010*/  MOV R0, UR4 ;  /* 0x0000000400007c02 */ /* 0x000fce0008000f00 */
.L_x_105:
[----:B-1----:R1:W2:Y:S02]  /*7020*/  SYNCS.PHASECHK.TRANS64.TRYWAIT P0, [R0+URZ], R2 ;  /* 0x00000002000075a7 */ /* 0x0022a400080011ff */
[----:B--2---:R-:W-:Y:S05]  /*7030*/  @!P0 NANOSLEEP.SYNCS 0x989680 ;  /* 0x009896800000895d */ /* 0x004fea0003900000 */
[----:B------:R-:W2:Y:S02]  /*7040*/  @!P0 SYNCS.PHASECHK.TRANS64 P0, [R0+URZ], R2 ;  /* 0x00000002000085a7 */ /* 0x000ea400080010ff */
[----:B--2---:R-:W-:Y:S05]  /*7050*/  @!P0 BRA `(.L_x_105) ;  /* 0xfffffffc00f08947 */ /* 0x004fea000383ffff */
[----:B------:R-:W-:Y:S05]  /*7060*/  BRA `(.L_x_106) ;  /* 0xffffffb4008c7947 */ /* 0x000fea000383ffff */
.L_x_44:
[----:B------:R-:W-:-:S07]  /*7070*/  MOV R0, UR5 ;  /* 0x0000000500007c02 */ /* 0x000fce0008000f00 */
.L_x_107:
[----:B-1----:R1:W2:Y:S02]  /*7080*/  SYNCS.PHASECHK.TRANS64.TRYWAIT P0, [R0+URZ], R2 ;  /* 0x00000002000075a7 */ /* 0x0022a400080011ff */
[----:B--2---:R-:W-:Y:S05]  /*7090*/  @!P0 NANOSLEEP.SYNCS 0x989680 ;  /* 0x009896800000895d */ /* 0x004fea0003900000 */
[----:B------:R-:W2:Y:S02]  /*70a0*/  @!P0 SYNCS.PHASECHK.TRANS64 P0, [R0+URZ], R2 ;  /* 0x00000002000085a7 */ /* 0x000ea400080010ff */
[----:B--2---:R-:W-:Y:S05]  /*70b0*/  @!P0 BRA `(.L_x_107) ;  /* 0xfffffffc00f08947 */ /* 0x004fea000383ffff */
[----:B------:R-:W-:Y:S05]  /*70c0*/  BRA `(.L_x_108) ;  /* 0xffffffb400987947 */ /* 0x000fea000383ffff */
.L_x_47:
[----:B-1----:R1:W2:Y:S02]  /*70d0*/  SYNCS.PHASECHK.TRANS64.TRYWAIT P0, [R2+URZ+0xb0], R4 ;  /* 0x0000b004020075a7 */ /* 0x0022a400080011ff */
[----:B--2---:R-:W-:Y:S05]  /*70e0*/  @!P0 NANOSLEEP.SYNCS 0x989680 ;  /* 0x009896800000895d */ /* 0x004fea0003900000 */
[----:B------:R-:W2:Y:S02]  /*70f0*/  @!P0 SYNCS.PHASECHK.TRANS64 P0, [R2+URZ+0xb0], R4 ;  /* 0x0000b004020085a7 */ /* 0x000ea400080010ff */
[----:B--2---:R-:W-:Y:S05]  /*7100*/  @!P0 BRA `(.L_x_47) ;  /* 0xfffffffc00f08947 */ /* 0x004fea000383ffff */
[----:B------:R-:W-:Y:S05]  /*7110*/  BRA `(.L_x_109) ;  /* 0xffffffb400f47947 */ /* 0x000fea000383ffff */
.L_x_48:
[----:B------:R-:W-:-:S07]  /*7120*/  MOV R2, UR4 ;  /* 0x0000000400027c02 */ /* 0x000fce0008000f00 */
.L_x_110:
[----:B-1----:R1:W2:Y:S02]  /*7130*/  SYNCS.PHASECHK.TRANS64.TRYWAIT P0, [R2+URZ+0x60], R5 ;  /* 0x00006005020075a7 */ /* 0x0022a400080011ff */
[----:B--2---:R-:W-:Y:S05]  /*7140*/  @!P0 NANOSLEEP.SYNCS 0x989680 ;  /* 0x009896800000895d */ /* 0x004fea0003900000 */
[----:B------:R-:W2:Y:S02]  /*7150*/  @!P0 SYNCS.PHASECHK.TRANS64 P0, [R2+URZ+0x60], R5 ;  /* 0x00006005020085a7 */ /* 0x000ea400080010ff */
[----:B--2---:R-:W-:Y:S05]  /*7160*/  @!P0 BRA `(.L_x_110) ;  /* 0xfffffffc00f08947 */ /* 0x004fea000383ffff */
[----:B------:R-:W-:Y:S05]  /*7170*/  BRA `(.L_x_111) ;  /* 0xffffffb800047947 */ /* 0x000fea000383ffff */
.L_x_49:
[----:B-1----:R1:W2:Y:S02]  /*7180*/  SYNCS.PHASECHK.TRANS64.TRYWAIT P1, [R2+URZ+0x50], R4 ;  /* 0x00005004020075a7 */ /* 0x0022a400080211ff */
[----:B--2---:R-:W-:Y:S05]  /*7190*/  @!P1 NANOSLEEP.SYNCS 0x989680 ;  /* 0x009896800000995d */ /* 0x004fea0003900000 */
[----:B------:R-:W2:Y:S02]  /*71a0*/  @!P1 SYNCS.PHASECHK.TRANS64 P1, [R2+URZ+0x50], R4 ;  /* 0x00005004020095a7 */ /* 0x000ea400080210ff */
[----:B--2---:R-:W-:Y:S05]  /*71b0*/  @!P1 BRA `(.L_x_49) ;  /* 0xfffffffc00f09947 */ /* 0x004fea000383ffff */
[----:B------:R-:W-:Y:S05]  /*71c0*/  BRA `(.L_x_112) ;  /* 0xffffffb800347947 */ /* 0x000fea000383ffff */
.L_x_52:
[----:B------:R-:W-:-:S07]  /*71d0*/  MOV R0, UR4 ;  /* 0x0000000400007c02 */ /* 0x000fce0008000f00 */
.L_x_113:
[----:B-1----:R1:W2:Y:S02]  /*71e0*/  SYNCS.PHASECHK.TRANS64.TRYWAIT P0, [R0+URZ+0x60], R2 ;  /* 0x00006002000075a7 */ /* 0x0022a400080011ff */
[----:B--2---:R-:W-:Y:S05]  /*71f0*/  @!P0 NANOSLEEP.SYNCS 0x989680 ;  /* 0x009896800000895d */ /* 0x004fea0003900000 */
[----:B------:R-:W2:Y:S02]  /*7200*/  @!P0 SYNCS.PHASECHK.TRANS64 P0, [R0+URZ+0x60], R2 ;  /* 0x00006002000085a7 */ /* 0x000ea400080010ff */
[----:B--2---:R-:W-:Y:S05]  /*7210*/  @!P0 BRA `(.L_x_113) ;  /* 0xfffffffc00f08947 */ /* 0x004fea000383ffff */
[----:B------:R-:W-:Y:S05]  /*7220*/  BRA `(.L_x_51) ;  /* 0xffffffb800887947 */ /* 0x000fea000383ffff */
.L_x_59:
[----:B-1----:R1:W2:Y:S02]  /*7230*/  SYNCS.PHASECHK.TRANS64.TRYWAIT P1, [R0+URZ+0x50], R2 ;  /* 0x00005002000075a7 */ /* 0x0022a400080211ff */
[----:B--2---:R-:W-:Y:S05]  /*7240*/  @!P1 NANOSLEEP.SYNCS 0x989680 ;  /* 0x009896800000995d */ /* 0x004fea0003900000 */
[----:B------:R-:W2:Y:S02]  /*7250*/  @!P1 SYNCS.PHASECHK.TRANS64 P1, [R0+URZ+0x50], R2 ;  /* 0x00005002000095a7 */ /* 0x000ea400080210ff */
[----:B--2---:R-:W-:Y:S05]  /*7260*/  @!P1 BRA `(.L_x_59) ;  /* 0xfffffffc00f09947 */ /* 0x004fea000383ffff */
[----:B------:R-:W-:Y:S05]  /*7270*/  BRA `(.L_x_114) ;  /* 0xffffffbc00e47947 */ /* 0x000fea000383ffff */
.L_x_60:
[----:B------:R-:W-:-:S07]  /*7280*/  MOV R2, UR18 ;  /* 0x0000001200027c02 */ /* 0x000fce0008000f00 */
.L_x_115:
[----:B-1----:R1:W2:Y:S02]  /*7290*/  SYNCS.PHASECHK.TRANS64.TRYWAIT P0, [R2+URZ+0x90], R0 ;  /* 0x00009000020075a7 */ /* 0x0022a400080011ff */
[----:B--2---:R-:W-:Y:S05]  /*72a0*/  @!P0 NANOSLEEP.SYNCS 0x989680 ;  /* 0x009896800000895d */ /* 0x004fea0003900000 */
[----:B------:R-:W2:Y:S02]  /*72b0*/  @!P0 SYNCS.PHASECHK.TRANS64 P0, [R2+URZ+0x90], R0 ;  /* 0x00009000020085a7 */ /* 0x000ea400080010ff */
[----:B--2---:R-:W-:Y:S05]  /*72c0*/  @!P0 BRA `(.L_x_115) ;  /* 0xfffffffc00f08947 */ /* 0x004fea000383ffff */
[----:B------:R-:W-:Y:S05]  /*72d0*/  BRA `(.L_x_116) ;  /* 0xffffffc000187947 */ /* 0x000fea000383ffff */
.L_x_63:
[----:B------:R-:W-:Y:S07]  /*72e0*/  MOV R0, UR6 ;  /* 0x0000000600007c02 */ /* 0x000fee0008000f00 */
.L_x_117:
[----:B-1----:R1:W2:Y:S02]  /*72f0*/  SYNCS.PHASECHK.TRANS64.TRYWAIT P0, [R0+URZ], R2 ;  /* 0x00000002000075a7 */ /* 0x0022a400080011ff */
[----:B--2---:R-:W-:Y:S05]  /*7300*/  @!P0 NANOSLEEP.SYNCS 0x989680 ;  /* 0x009896800000895d */ /* 0x004fea0003900000 */
[----:B------:R-:W2:Y:S02]  /*7310*/  @!P0 SYNCS.PHASECHK.TRANS64 P0, [R0+URZ], R2 ;  /* 0x00000002000085a7 */ /* 0x000ea400080010ff */
[----:B--2---:R-:W-:Y:S05]  /*7320*/  @!P0 BRA `(.L_x_117) ;  /* 0xfffffffc00f08947 */ /* 0x004fea000383ffff */
[----:B------:R-:W-:Y:S05]  /*7330*/  BRA `(.L_x_62) ;  /* 0xffffffc000387947 */ /* 0x000fea000383ffff */
.L_x_66:
[----:B------:R-:W-:-:S07]  /*7340*/  MOV R0, UR4 ;  /* 0x0000000400007c02 */ /* 0x000fce0008000f00 */
.L_x_118:
[----:B--2---:R2:W4:Y:S02]  /*7350*/  SYNCS.PHASECHK.TRANS64.TRYWAIT P0, [R0+URZ], R2 ;  /* 0x00000002000075a7 */ /* 0x00452400080011ff */
[----:B----4-:R-:W-:Y:S05]  /*7360*/  @!P0 NANOSLEEP.SYNCS 0x989680 ;  /* 0x009896800000895d */ /* 0x010fea0003900000 */
[----:B------:R-:W4:Y:S02]  /*7370*/  @!P0 SYNCS.PHASECHK.TRANS64 P0, [R0+URZ], R2 ;  /* 0x00000002000085a7 */ /* 0x000f2400080010ff */
[----:B----4-:R-:W-:Y:S05]  /*7380*/  @!P0 BRA `(.L_x_118) ;  /* 0xfffffffc00f08947 */ /* 0x010fea000383ffff */
[----:B------:R-:W-:Y:S05]  /*7390*/  BRA `(.L_x_119) ;  /* 0xffffffc000d87947 */ /* 0x000fea000383ffff */
.L_x_67:
[----:B------:R-:W-:-:S07]  /*73a0*/  MOV R0, UR5 ;  /* 0x0000000500007c02 */ /* 0x000fce0008000f00 */
.L_x_120:
[----:B-1----:R1:W2:Y:S02]  /*73b0*/  SYNCS.PHASECHK.TRANS64.TRYWAIT P0, [R0+URZ], R3 ;  /* 0x00000003000075a7 */ /* 0x0022a400080011ff */
[----:B--2---:R-:W-:Y:S05]  /*73c0*/  @!P0 NANOSLEEP.SYNCS 0x989680 ;  /* 0x009896800000895d */ /* 0x004fea0003900000 */
[----:B------:R-:W2:Y:S02]  /*73d0*/  @!P0 SYNCS.PHASECHK.TRANS64 P0, [R0+URZ], R3 ;  /* 0x00000003000085a7 */ /* 0x000ea400080010ff */
[----:B--2---:R-:W-:Y:S05]  /*73e0*/  @!P0 BRA `(.L_x_120) ;  /* 0xfffffffc00f08947 */ /* 0x004fea000383ffff */
[----:B------:R-:W-:Y:S05]  /*73f0*/  BRA `(.L_x_121) ;  /* 0xffffffc000e47947 */ /* 0x000fea000383ffff */
.L_x_68:
[----:B------:R-:W-:-:S07]  /*7400*/  MOV R0, UR5 ;  /* 0x0000000500007c02 */ /* 0x000fce0008000f00 */
.L_x_122:
[----:B-1----:R1:W2:Y:S02]  /*7410*/  SYNCS.PHASECHK.TRANS64.TRYWAIT P0, [R0+URZ], R3 ;  /* 0x00000003000075a7 */ /* 0x0022a400080011ff */
[----:B--2---:R-:W-:Y:S05]  /*7420*/  @!P0 NANOSLEEP.SYNCS 0x989680 ;  /* 0x009896800000895d */ /* 0x004fea0003900000 */
[----:B------:R-:W2:Y:S02]  /*7430*/  @!P0 SYNCS.PHASECHK.TRANS64 P0, [R0+URZ], R3 ;  /* 0x00000003000085a7 */ /* 0x000ea400080010ff */
[----:B--2---:R-:W-:Y:S05]  /*7440*/  @!P0 BRA `(.L_x_122) ;  /* 0xfffffffc00f08947 */ /* 0x004fea000383ffff */
[----:B------:R-:W-:Y:S05]  /*7450*/  BRA `(.L_x_123) ;  /* 0xffffffc000f07947 */ /* 0x000fea000383ffff */
.L_x_69:
[----:B-1----:R-:W-:-:S07]  /*7460*/  MOV R0, UR4 ;  /* 0x0000000400007c02 */ /* 0x002fce0008000f00 */
.L_x_124:
[----:B-1----:R1:W2:Y:S02]  /*7470*/  SYNCS.PHASECHK.TRANS64.TRYWAIT P0, [R0+URZ], R2 ;  /* 0x00000002000075a7 */ /* 0x0022a400080011ff */
[----:B--2---:R-:W-:Y:S05]  /*7480*/  @!P0 NANOSLEEP.SYNCS 0x989680 ;  /* 0x009896800000895d */ /* 0x004fea0003900000 */
[----:B------:R-:W2:Y:S02]  /*7490*/  @!P0 SYNCS.PHASECHK.TRANS64 P0, [R0+URZ], R2 ;  /* 0x00000002000085a7 */ /* 0x000ea400080010ff */
[----:B--2---:R-:W-:Y:S05]  /*74a0*/  @!P0 BRA `(.L_x_124) ;  /* 0xfffffffc00f08947 */ /* 0x004fea000383ffff */
[----:B------:R-:W-:Y:S05]  /*74b0*/  BRA `(.L_x_125) ;  /* 0xffffffc000fc7947 */ /* 0x000fea000383ffff */
.L_x_74:
[----:B--2---:R2:W3:Y:S02]  /*74c0*/  SYNCS.PHASECHK.TRANS64.TRYWAIT P0, [R7+URZ+0x50], R0 ;  /* 0x00005000070075a7 */ /* 0x0044e400080011ff */
[----:B---3--:R-:W-:Y:S05]  /*74d0*/  @!P0 NANOSLEEP.SYNCS 0x989680 ;  /* 0x009896800000895d */ /* 0x008fea0003900000 */
[----:B------:R-:W3:Y:S02]  /*74e0*/  @!P0 SYNCS.PHASECHK.TRANS64 P0, [R7+URZ+0x50], R0 ;  /* 0x00005000070085a7 */ /* 0x000ee400080010ff */
[----:B---3--:R-:W-:Y:S05]  /*74f0*/  @!P0 BRA `(.L_x_74) ;  /* 0xfffffffc00f08947 */ /* 0x008fea000383ffff */
[----:B------:R-:W-:Y:S05]  /*7500*/  BRA `(.L_x_126) ;  /* 0xffffffc800107947 */ /* 0x000fea000383ffff */
.L_x_77:
[----:B-1----:R-:W-:Y:S07]  /*7510*/  MOV R0, UR17 ;  /* 0x0000001100007c02 */ /* 0x002fee0008000f00 */
.L_x_127:
[----:B-1----:R1:W2:Y:S02]  /*7520*/  SYNCS.PHASECHK.TRANS64.TRYWAIT P2, [R0+URZ+0x48], R7 ;  /* 0x00004807000075a7 */ /* 0x0022a400080411ff */
[----:B--2---:R-:W-:Y:S05]  /*7530*/  @!P2 NANOSLEEP.SYNCS 0x989680 ;  /* 0x009896800000a95d */ /* 0x004fea0003900000 */
[----:B------:R-:W2:Y:S02]  /*7540*/  @!P2 SYNCS.PHASECHK.TRANS64 P2, [R0+URZ+0x48], R7 ;  /* 0x000048070000a5a7 */ /* 0x000ea400080410ff */
[----:B--2---:R-:W-:Y:S05]  /*7550*/  @!P2 BRA `(.L_x_127) ;  /* 0xfffffffc00f0a947 */ /* 0x004fea000383ffff */
[----:B------:R-:W-:Y:S05]  /*7560*/  BRA `(.L_x_76) ;  /* 0xffffffcc00707947 */ /* 0x000fea000383ffff */
.L_x_80:
[----:B-1----:R-:W-:Y:S07]  /*7570*/  MOV R0, UR17 ;  /* 0x0000001100007c02 */ /* 0x002fee0008000f00 */
.L_x_128:
[----:B-1----:R1:W2:Y:S02]  /*7580*/  SYNCS.PHASECHK.TRANS64.TRYWAIT P0, [R0+URZ+0x38], R6 ;  /* 0x00003806000075a7 */ /* 0x0022a400080011ff */
[----:B--2---:R-:W-:Y:S05]  /*7590*/  @!P0 NANOSLEEP.SYNCS 0x989680 ;  /* 0x009896800000895d */ /* 0x004fea0003900000 */
[----:B------:R-:W2:Y:S02]  /*75a0*/  @!P0 SYNCS.PHASECHK.TRANS64 P0, [R0+URZ+0x38], R6 ;  /* 0x00003806000085a7 */ /* 0x000ea400080010ff */
[----:B--2---:R-:W-:Y:S05]  /*75b0*/  @!P0 BRA `(.L_x_128) ;  /* 0xfffffffc00f08947 */ /* 0x004fea000383ffff */
[----:B------:R-:W-:Y:S05]  /*75c0*/  BRA `(.L_x_129) ;  /* 0xffffffcc00c07947 */ /* 0x000fea000383ffff */
.L_x_83:
[----:B--2---:R2:W4:Y:S02]  /*75d0*/  SYNCS.PHASECHK.TRANS64.TRYWAIT P0, [R3+URZ+0x50], R0 ;  /* 0x00005000030075a7 */ /* 0x00452400080011ff */
[----:B----4-:R-:W-:Y:S05]  /*75e0*/  @!P0 NANOSLEEP.SYNCS 0x989680 ;  /* 0x009896800000895d */ /* 0x010fea0003900000 */
[----:B------:R-:W4:Y:S02]  /*75f0*/  @!P0 SYNCS.PHASECHK.TRANS64 P0, [R3+URZ+0x50], R0 ;  /* 0x00005000030085a7 */ /* 0x000f2400080010ff */
[----:B----4-:R-:W-:Y:S05]  /*7600*/  @!P0 BRA `(.L_x_83) ;  /* 0xfffffffc00f08947 */ /* 0x010fea000383ffff */
[----:B------:R-:W-:Y:S05]  /*7610*/  BRA `(.L_x_130) ;  /* 0xffffffd400107947 */ /* 0x000fea000383ffff */
.L_x_94:
[----:B-1----:R-:W-:Y:S04]  /*7620*/  MOV R0, UR44 ;  /* 0x0000002c00007c02 */ /* 0x002fe80008000f00 */
[----:B------:R1:W2:Y:S03]  /*7630*/  SYNCS.PHASECHK.TRANS64.TRYWAIT P1, [R0+URZ+0x30], R3 ;  /* 0x00003003000075a7 */ /* 0x0002a600080211ff */
[----:B--2---:R-:W-:Y:S05]  /*7640*/  @!P1 NANOSLEEP.SYNCS 0x989680 ;  /* 0x009896800000995d */ /* 0x004fea0003900000 */
[----:B------:R-:W2:Y:S02]  /*7650*/  @!P1 SYNCS.PHASECHK.TRANS64 P1, [R0+URZ+0x30], R3 ;  /* 0x00003003000095a7 */ /* 0x000ea400080210ff */
[----:B--2---:R-:W-:Y:S05]  /*7660*/  @!P1 BRA `(.L_x_94) ;  /* 0xfffffffc00ec9947 */ /* 0x004fea000383ffff */
[----:B------:R-:W-:Y:S05]  /*7670*/  BRA `(.L_x_93) ;  /* 0xffffffe000687947 */ /* 0x000fea000383ffff */
.L_x_96:
[----:B------:R1:W1:Y:S02]  /*7680*/  SYNCS.PHASECHK.TRANS64.TRYWAIT P1, [R22+URZ+0x70], R4 ;  /* 0x00007004160075a7 */ /* 0x00026400080211ff */
[----:B-1----:R-:W-:Y:S05]  /*7690*/  @!P1 NANOSLEEP.SYNCS 0x989680 ;  /* 0x009896800000995d */ /* 0x002fea0003900000 */
[----:B------:R-:W1:Y:S02]  /*76a0*/  @!P1 SYNCS.PHASECHK.TRANS64 P1, [R22+URZ+0x70], R4 ;  /* 0x00007004160095a7 */ /* 0x000e6400080210ff */
[----:B-1----:R-:W-:Y:S05]  /*76b0*/  @!P1 BRA `(.L_x_96) ;  /* 0xfffffffc00f09947 */ /* 0x002fea000383ffff */
[----:B------:R-:W-:Y:S05]  /*76c0*/  BRA `(.L_x_95) ;  /* 0xffffffe000ac7947 */ /* 0x000fea000383ffff */
        .weak           $__internal_0_$__cuda_sm10x_tcgen05_guardrail_trap_col_being_dealloced_not_returned_by_alloc
        .type           $__internal_0_$__cuda_sm10x_tcgen05_guardrail_trap_col_being_dealloced_not_returned_by_alloc,@function
        .size           $__internal_0_$__cuda_sm10x_tcgen05_guardrail_trap_col_being_dealloced_not_returned_by_alloc,($__internal_1_$__cuda_sm10x_tcgen05_guardrail_trap_phase_invalid_during_alloc - $__internal_0_$__cuda_sm10x_tcgen05_guardrail_trap_col_being_dealloced_not_returned_by_alloc)
$__internal_0_$__cuda_sm10x_tcgen05_guardrail_trap_col_being_dealloced_not_returned_by_alloc:
[----:B------:R-:W-:Y:S05]  /*76d0*/  BPT.TRAP 0x1 ;  /* 0x000000040000795c */ /* 0x000fea0000300000 */
[----:B------:R-:W-:-:S04]  /*76e0*/  HFMA2 R3, -RZ, RZ, 0, 0 ;  /* 0x00000000ff037431 */ /* 0x000fc800000001ff */
[----:B------:R-:W-:Y:S05]  /*76f0*/  RET.REL.NODEC R2 `(_ZN7cutlass13device_kernelINS_4gemm6kernel13GemmUniversalIN4cute5tupleIJiiiiEEENS1_10collective13CollectiveMmaINS1_35MainloopSm100TmaUmmaWarpSpecializedILi3ELi2ELi4ENS5_IJNS4_1CILi1EEENSA_ILi2EEESB_EEEEENS5_IJNSA_ILi128EEENSA_ILi64EEENSA_ILi32EEEEEEaNS5_IJlSB_lEEEaSJ_NS4_8TiledMMAINS4_8MMA_AtomIJNS4_15SM100_MMA_S8_SSIaaiLi128ELi64ELNS4_4UMMA5MajorE0ELSO_0ELNSN_8SaturateE0EEEEEENS4_6LayoutINS5_IJSB_SB_SB_EEENS5_IJNSA_ILi0EEESU_SU_EEEEENS5_IJNS4_10UnderscoreESX_SX_EEEEENS4_23SM90_TMA_LOAD_MULTICASTENS4_14ComposedLayoutINS4_7SwizzleILi1ELi4ELi3EEENS4_18smem_ptr_flag_bitsILi8EEENSS_INS5_IJNSA_ILi8EEESH_EEENS5_IJSH_SB_EEEEEEEvNS4_8identityENS4_13SM90_TMA_LOADES1A_vS1B_EENS_8epilogue10collective18CollectiveEpilogueINS1E_23Sm100TmaWarpSpecializedILi1ELi1ELi64ELb0ELb0EEEJSI_NS5_IJNSS_ISF_SB_EENSS_ISG_SB_EEEEEaSJ_aSJ_NS1E_6fusion15FusionCallbacksIS1I_NS1M_17LinearCombinationIaiaiLNS_15FloatRoundStyleE2EEESI_S1L_JEEENS4_5SM1004TMEM4LOAD26SM100_TMEM_LOAD_32dp32b64xES1C_NS11_INS12_ILi2ELi4ELi3EEES15_NSS_INS5_IJS16_SG_EEENS5_IJSG_SB_EEEEEEENS4_39AutoVectorizingCopyWithAssumedAlignmentILi128EEENS4_14SM90_TMA_STOREES20_S22_S22_EEEvvEEEEvNT_6ParamsE) ;  /* 0xffffff8802407950 */ /* 0x000fea0003c3ffff */
        .weak           $__internal_1_$__cuda_sm10x_tcgen05_guardrail_trap_phase_invalid_during_alloc
        .type           $__internal_1_$__cuda_sm10x_tcgen05_guardrail_trap_phase_invalid_during_alloc,@function
        .size           $__internal_1_$__cuda_sm10x_tcgen05_guardrail_trap_phase_invalid_during_alloc,($__internal_2_$__cuda_sm10x_tcgen05_guardrail_trap_unallocated_columns_being_dealloced - $__internal_1_$__cuda_sm10x_tcgen05_guardrail_trap_phase_invalid_during_alloc)
$__internal_1_$__cuda_sm10x_tcgen05_guardrail_trap_phase_invalid_during_alloc:
[----:B------:R-:W-:Y:S05]  /*7700*/  BPT.TRAP 0x1 ;  /* 0x000000040000795c */ /* 0x000fea0000300000 */
[----:B------:R-:W-:-:S04]  /*7710*/  MOV R5, 0x0 ;  /* 0x0000000000057802 */ /* 0x000fc80000000f00 */
[----:B------:R-:W-:Y:S05]  /*7720*/  RET.REL.NODEC R4 `(_ZN7cutlass13device_kernelINS_4gemm6kernel13GemmUniversalIN4cute5tupleIJiiiiEEENS1_10collective13CollectiveMmaINS1_35MainloopSm100TmaUmmaWarpSpecializedILi3ELi2ELi4ENS5_IJNS4_1CILi1EEENSA_ILi2EEESB_EEEEENS5_IJNSA_ILi128EEENSA_ILi64EEENSA_ILi32EEEEEEaNS5_IJlSB_lEEEaSJ_NS4_8TiledMMAINS4_8MMA_AtomIJNS4_15SM100_MMA_S8_SSIaaiLi128ELi64ELNS4_4UMMA5MajorE0ELSO_0ELNSN_8SaturateE0EEEEEENS4_6LayoutINS5_IJSB_SB_SB_EEENS5_IJNSA_ILi0EEESU_SU_EEEEENS5_IJNS4_10UnderscoreESX_SX_EEEEENS4_23SM90_TMA_LOAD_MULTICASTENS4_14ComposedLayoutINS4_7SwizzleILi1ELi4ELi3EEENS4_18smem_ptr_flag_bitsILi8EEENSS_INS5_IJNSA_ILi8EEESH_EEENS5_IJSH_SB_EEEEEEEvNS4_8identityENS4_13SM90_TMA_LOADES1A_vS1B_EENS_8epilogue10collective18CollectiveEpilogueINS1E_23Sm100TmaWarpSpecializedILi1ELi1ELi64ELb0ELb0EEEJSI_NS5_IJNSS_ISF_SB_EENSS_ISG_SB_EEEEEaSJ_aSJ_NS1E_6fusion15FusionCallbacksIS1I_NS1M_17LinearCombinationIaiaiLNS_15FloatRoundStyleE2EEESI_S1L_JEEENS4_5SM1004TMEM4LOAD26SM100_TMEM_LOAD_32dp32b64xES1C_NS11_INS12_ILi2ELi4ELi3EEES15_NSS_INS5_IJS16_SG_EEENS5_IJSG_SB_EEEEEEENS4_39AutoVectorizingCopyWithAssumedAlignmentILi128EEENS4_14SM90_TMA_STOREES20_S22_S22_EEEvvEEEEvNT_6ParamsE) ;  /* 0xffffff8804347950 */ /* 0x000fea0003c3ffff */
        .weak           $__internal_2_$__cuda_sm10x_tcgen05_guardrail_trap_unallocated_columns_being_dealloced
        .type           $__internal_2_$__cuda_sm10x_tcgen05_guardrail_trap_unallocated_columns_being_dealloced,@function
        .size           $__internal_2_$__cuda_sm10x_tcgen05_guardrail_trap_unallocated_columns_being_dealloced,(.L_x_132 - $__internal_2_$__cuda_sm10x_tcgen05_guardrail_trap_unallocated_columns_being_dealloced)
$__internal_2_$__cuda_sm10x_tcgen05_guardrail_trap_unallocated_columns_being_dealloced:
[----:B------:R-:W-:Y:S05]  /*7730*/  BPT.TRAP 0x1 ;  /* 0x000000040000795c */ /* 0x000fea0000300000 */
[----:B------:R-:W-:-:S04]  /*7740*/  HFMA2 R3, -RZ, RZ, 0, 0 ;  /* 0x00000000ff037431 */ /* 0x000fc800000001ff */
[----:B------:R-:W-:Y:S05]  /*7750*/  RET.REL.NODEC R2 `(_ZN7cutlass13device_kernelINS_4gemm6kernel13GemmUniversalIN4cute5tupleIJiiiiEEENS1_10collective13CollectiveMmaINS1_35MainloopSm100TmaUmmaWarpSpecializedILi3ELi2ELi4ENS5_IJNS4_1CILi1EEENSA_ILi2EEESB_EEEEENS5_IJNSA_ILi128EEENSA_ILi64EEENSA_ILi32EEEEEEaNS5_IJlSB_lEEEaSJ_NS4_8TiledMMAINS4_8MMA_AtomIJNS4_15SM100_MMA_S8_SSIaaiLi128ELi64ELNS4_4UMMA5MajorE0ELSO_0ELNSN_8SaturateE0EEEEEENS4_6LayoutINS5_IJSB_SB_SB_EEENS5_IJNSA_ILi0EEESU_SU_EEEEENS5_IJNS4_10UnderscoreESX_SX_EEEEENS4_23SM90_TMA_LOAD_MULTICASTENS4_14ComposedLayoutINS4_7SwizzleILi1ELi4ELi3EEENS4_18smem_ptr_flag_bitsILi8EEENSS_INS5_IJNSA_ILi8EEESH_EEENS5_IJSH_SB_EEEEEEEvNS4_8identityENS4_13SM90_TMA_LOADES1A_vS1B_EENS_8epilogue10collective18CollectiveEpilogueINS1E_23Sm100TmaWarpSpecializedILi1ELi1ELi64ELb0ELb0EEEJSI_NS5_IJNSS_ISF_SB_EENSS_ISG_SB_EEEEEaSJ_aSJ_NS1E_6fusion15FusionCallbacksIS1I_NS1M_17LinearCombinationIaiaiLNS_15FloatRoundStyleE2EEESI_S1L_JEEENS4_5SM1004TMEM4LOAD26SM100_TMEM_LOAD_32dp32b64xES1C_NS11_INS12_ILi2ELi4ELi3EEES15_NSS_INS5_IJS16_SG_EEENS5_IJSG_SB_EEEEEEENS4_39AutoVectorizingCopyWithAssumedAlignmentILi128EEENS4_14SM90_TMA_STOREES20_S22_S22_EEEvvEEEEvNT_6ParamsE) ;  /* 0xffffff8802287950 */ /* 0x000fea0003c3ffff */
.L_x_131:
[----:B------:R-:W-:-:S00]  /*7760*/  BRA `(.L_x_131) ;  /* 0xfffffffc00fc7947 */ /* 0x000fc0000383ffff */
[----:B------:R-:W-:-:S00]  /*7770*/  NOP ;  /* 0x0000000000007918 */ /* 0x000fc00000000000 */
        /* <DEDUP_REMOVED lines=8> */
.L_x_132:


//--------------------- .nv.global.init           --------------------------
	.section	.nv.global.init,"aw",@progbits
.nv.global.init:
	.type		$str$27,@object
	.size		$str$27,($str$28 - $str$27)
$str$27:
        /*0000*/ 	.byte	0x28, 0x61, 0x64, 0x64, 0x72, 0x65, 0x73, 0x73, 0x20, 0x26, 0x20, 0x6d, 0x61, 0x73, 0x6b, 0x29
        /*0010*/ 	.byte	0x20, 0x3d, 0x3d, 0x20, 0x30, 0x00
	.type		$str$28,@object
	.size		$str$28,($str$26 - $str$28)
$str$28:
        /*0016*/ 	.byte	0x2f, 0x74, 0x6d, 0x70, 0x2f, 0x63, 0x75, 0x74, 0x6c, 0x61, 0x73, 0x73, 0x5f, 0x73, 0x77, 0x65
        /*0026*/ 	.byte	0x65, 0x70, 0x5f, 0x73, 0x72, 0x63, 0x2f, 0x69, 0x6e, 0x63, 0x6c, 0x75, 0x64, 0x65, 0x2f, 0x63
        /*0036*/ 	.byte	0x75, 0x74, 0x65, 0x2f, 0x70, 0x6f, 0x69, 0x6e, 0x74, 0x65, 0x72, 0x5f, 0x66, 0x6c, 0x61, 0x67
        /*0046*/ 	.byte	0x67, 0x65, 0x64, 0x2e, 0x68, 0x70, 0x70, 0x00
	.type		$str$26,@object
	.size		$str$26,($str$25 - $str$26)
$str$26:
        /*004e*/ 	.byte	0x2f, 0x74, 0x6d, 0x70, 0x2f, 0x63, 0x75, 0x74, 0x6c, 0x61, 0x73, 0x73, 0x5f, 0x73, 0x77, 0x65
        /*005e*/ 	.byte	0x65, 0x70, 0x5f, 0x73, 0x72, 0x63, 0x2f, 0x69, 0x6e, 0x63, 0x6c, 0x75, 0x64, 0x65, 0x2f, 0x63
        /*006e*/ 	.byte	0x75, 0x74, 0x65, 0x2f, 0x61, 0x74, 0x6f, 0x6d, 0x2f, 0x63, 0x6f, 0x70, 0x79, 0x5f, 0x74, 0x72
        /*007e*/ 	.byte	0x61, 0x69, 0x74, 0x73, 0x5f, 0x73, 0x6d, 0x31, 0x30, 0x30, 0x2e, 0x68, 0x70, 0x70, 0x00
	.type		$str$25,@object
	.size		$str$25,(__unnamed_1 - $str$25)
$str$25:
        /*008d*/ 	.byte	0x28, 0x28, 0x75, 0x69, 0x6e, 0x74, 0x33, 0x32, 0x5f, 0x74, 0x28, 0x74, 0x68, 0x72, 0x65, 0x61
        /*009d*/ 	.byte	0x64, 0x49, 0x64, 0x78, 0x2e, 0x78, 0x29, 0x20, 0x2f, 0x20, 0x33, 0x32, 0x29, 0x20, 0x25, 0x20
        /*00ad*/ 	.byte	0x34, 0x29, 0x20, 0x3d, 0x3d, 0x20, 0x28, 0x28, 0x28, 0x74, 0x6d, 0x65, 0x6d, 0x5f, 0x61, 0x64
        /*00bd*/ 	.byte	0x64, 0x72, 0x20, 0x3e, 0x3e, 0x20, 0x31, 0x36, 0x29, 0x20, 0x2f, 0x20, 0x33, 0x32, 0x29, 0x20
        /*00cd*/ 	.byte	0x25, 0x20, 0x34, 0x29, 0x00
	.type		__unnamed_1,@object
	.size		__unnamed_1,(__unnamed_2 - __unnamed_1)
__unnamed_1:
        /*00d2*/ 	.byte	0x61, 0x75, 0x74, 0x6f, 0x20, 0x63, 0x75, 0x74, 0x65, 0x3a, 0x3a, 0x61, 0x73, 0x5f, 0x70, 0x6f
        /* <DEDUP_REMOVED lines=24> */
        /*0262*/ 	.byte	0x5d, 0x00
	.type		__unnamed_2,@object
	.size		__unnamed_2,(.L_2 - __unnamed_2)
__unnamed_2:
        /* <DEDUP_REMOVED lines=42> */
        /*0504*/ 	.byte	0x43, 0x3c, 0x30, 0x3e, 0x3e, 0x3e, 0x3e, 0x5d, 0x00
.L_2:


//--------------------- .nv.shared._ZN7cutlass13device_kernelINS_4gemm6kernel13GemmUniversalIN4cute5tupleIJiiiiEEENS1_10collective13CollectiveMmaINS1_35MainloopSm100TmaUmmaWarpSpecializedILi3ELi2ELi4ENS5_IJNS4_1CILi1EEENSA_ILi2EEESB_EEEEENS5_IJNSA_ILi128EEENSA_ILi64EEENSA_ILi32EEEEEEaNS5_IJlSB_lEEEaSJ_NS4_8TiledMMAINS4_8MMA_AtomIJNS4_15SM100_MMA_S8_SSIaaiLi128ELi64ELNS4_4UMMA5MajorE0ELSO_0ELNSN_8SaturateE0EEEEEENS4_6LayoutINS5_IJSB_SB_SB_EEENS5_IJNSA_ILi0EEESU_SU_EEEEENS5_IJNS4_10UnderscoreESX_SX_EEEEENS4_23SM90_TMA_LOAD_MULTICASTENS4_14ComposedLayoutINS4_7SwizzleILi1ELi4ELi3EEENS4_18smem_ptr_flag_bitsILi8EEENSS_INS5_IJNSA_ILi8EEESH_EEENS5_IJSH_SB_EEEEEEEvNS4_8identityENS4_13SM90_TMA_LOADES1A_vS1B_EENS_8epilogue10collective18CollectiveEpilogueINS1E_23Sm100TmaWarpSpecializedILi1ELi1ELi64ELb0ELb0EEEJSI_NS5_IJNSS_ISF_SB_EENSS_ISG_SB_EEEEEaSJ_aSJ_NS1E_6fusion15FusionCallbacksIS1I_NS1M_17LinearCombinationIaiaiLNS_15FloatRoundStyleE2EEESI_S1L_JEEENS4_5SM1004TMEM4LOAD26SM100_TMEM_LOAD_32dp32b64xES1C_NS11_INS12_ILi2ELi4ELi3EEES15_NSS_INS5_IJS16_SG_EEENS5_IJSG_SB_EEEEEEENS4_39AutoVectorizingCopyWithAssumedAlignmentILi128EEENS4_14SM90_TMA_STOREES20_S22_S22_EEEvvEEEEvNT_6ParamsE --------------------------
	.section	.nv.shared._ZN7cutlass13device_kernelINS_4gemm6kernel13GemmUniversalIN4cute5tupleIJiiiiEEENS1_10collective13CollectiveMmaINS1_35MainloopSm100TmaUmmaWarpSpecializedILi3ELi2ELi4ENS5_IJNS4_1CILi1EEENSA_ILi2EEESB_EEEEENS5_IJNSA_ILi128EEENSA_ILi64EEENSA_ILi32EEEEEEaNS5_IJlSB_lEEEaSJ_NS4_8TiledMMAINS4_8MMA_AtomIJNS4_15SM100_MMA_S8_SSIaaiLi128ELi64ELNS4_4UMMA5MajorE0ELSO_0ELNSN_8SaturateE0EEEEEENS4_6LayoutINS5_IJSB_SB_SB_EEENS5_IJNSA_ILi0EEESU_SU_EEEEENS5_IJNS4_10UnderscoreESX_SX_EEEEENS4_23SM90_TMA_LOAD_MULTICASTENS4_14ComposedLayoutINS4_7SwizzleILi1ELi4ELi3EEENS4_18smem_ptr_flag_bitsILi8EEENSS_INS5_IJNSA_ILi8EEESH_EEENS5_IJSH_SB_EEEEEEEvNS4_8identityENS4_13SM90_TMA_LOADES1A_vS1B_EENS_8epilogue10collective18CollectiveEpilogueINS1E_23Sm100TmaWarpSpecializedILi1ELi1ELi64ELb0ELb0EEEJSI_NS5_IJNSS_ISF_SB_EENSS_ISG_SB_EEEEEaSJ_aSJ_NS1E_6fusion15FusionCallbacksIS1I_NS1M_17LinearCombinationIaiaiLNS_15FloatRoundStyleE2EEESI_S1L_JEEENS4_5SM1004TMEM4LOAD26SM100_TMEM_LOAD_32dp32b64xES1C_NS11_INS12_ILi2ELi4ELi3EEES15_NSS_INS5_IJS16_SG_EEENS5_IJSG_SB_EEEEEEENS4_39AutoVectorizingCopyWithAssumedAlignmentILi128EEENS4_14SM90_TMA_STOREES20_S22_S22_EEEvvEEEEvNT_6ParamsE,"aw",@nobits
	.sectionflags	@""
	.align	16
	.zero		1024


//--------------------- .nv.shared.reserved.0     --------------------------
	.section	.nv.shared.reserved.0,"aw",@nobits
	.weak		__nv_reservedSMEM_offset_0_alias
	.size		__nv_reservedSMEM_offset_0_alias, 0, 64
	.other		__nv_reservedSMEM_offset_0_alias,@"STO_CUDA_RESERVED_SHARED STV_DEFAULT"
__nv_reservedSMEM_offset_0_alias:
	.zero		0
.nv.shared.reserved.0:
	.zero		64
	.weak		__nv_reservedSMEM_tcgen05_partition
	.type		__nv_reservedSMEM_tcgen05_partition,@object
	.size		__nv_reservedSMEM_tcgen05_partition,(.L_0 - __nv_reservedSMEM_tcgen05_partition)
__nv_reservedSMEM_tcgen05_partition:
	.zero		32
.L_0:


//--------------------- .nv.global                --------------------------
	.section	.nv.global,"aw",@nobits
.nv.global:
	.type		_ZN39_INTERNAL_62bc770b_4_k_cu_2b338202_95114cute1_E,@object
	.size		_ZN39_INTERNAL_62bc770b_4_k_cu_2b338202_95114cute1_E,(_ZN39_INTERNAL_62bc770b_4_k_cu_2b338202_95114cuda3std3__45__cpo6cbeginE - _ZN39_INTERNAL_62bc770b_4_k_cu_2b338202_95114cute1_E)
_ZN39_INTERNAL_62bc770b_4_k_cu_2b338202_95114cute1_E:
	.zero		1
	.type		_ZN39_INTERNAL_62bc770b_4_k_cu_2b338202_95114cuda3std3__45__cpo6cbeginE,@object
	.size		_ZN39_INTERNAL_62bc770b_4_k_cu_2b338202_95114cuda3std3__45__cpo6cbeginE,(_ZN39_INTERNAL_62bc770b_4_k_cu_2b338202_95114cuda3std3__48in_placeE - _ZN39_INTERNAL_62bc770b_4_k_cu_2b338202_95114cuda3std3__45__cpo6cbeginE)
_ZN39_INTERNAL_62bc770b_4_k_cu_2b338202_95114cuda3std3__45__cpo6cbeginE:
	.zero		1
	.type		_ZN39_INTERNAL_62bc770b_4_k_cu_2b338202_95114cuda3std3__48in_placeE,@object
	.size		_ZN39_INTERNAL_62bc770b_4_k_cu_2b338202_95114cuda3std3__48in_placeE,(_ZN39_INTERNAL_62bc770b_4_k_cu_2b338202_95114cuda3std6ranges3__45__cpo9iter_moveE - _ZN39_INTERNAL_62bc770b_4_k_cu_2b338202_95114cuda3std3__48in_placeE)
_ZN39_INTERNAL_62bc770b_4_k_cu_2b338202_95114cuda3std3__48in_placeE:
	.zero		1
	.type		_ZN39_INTERNAL_62bc770b_4_k_cu_2b338202_95114cuda3std6ranges3__45__cpo9iter_moveE,@object
	.size		_ZN39_INTERNAL_62bc770b_4_k_cu_2b338202_95114cuda3std6ranges3__45__cpo9iter_moveE,(_ZN39_INTERNAL_62bc770b_4_k_cu_2b338202_95114cuda3std3__45__cpo5beginE - _ZN39_INTERNAL_62bc770b_4_k_cu_2b338202_95114cuda3std6ranges3__45__cpo9iter_moveE)
_ZN39_INTERNAL_62bc770b_4_k_cu_2b338202_95114cuda3std6ranges3__45__cpo9iter_moveE:
	.zero		1
	.type		_ZN39_INTERNAL_62bc770b_4_k_cu_2b338202_95114cuda3std3__45__cpo5beginE,@object
	.size		_ZN39_INTERNAL_62bc770b_4_k_cu_2b338202_95114cuda3std3__45__cpo5beginE,(_ZN39_INTERNAL_62bc770b_4_k_cu_2b338202_95114cuda3std3__441_GLOBAL__N__62bc770b_4_k_cu_2b338202_95116ignoreE - _ZN39_INTERNAL_62bc770b_4_k_cu_2b338202_95114cuda3std3__45__cpo5beginE)
_ZN39_INTERNAL_62bc770b_4_k_cu_2b338202_95114cuda3std3__45__cpo5beginE:
	.zero		1
	.type		_ZN39_INTERNAL_62bc770b_4_k_cu_2b338202_95114cuda3std3__441_GLOBAL__N__62bc770b_4_k_cu_2b338202_95116ignoreE,@object
	.size		_ZN39_INTERNAL_62bc770b_4_k_cu_2b338202_95114cuda3std3__441_GLOBAL__N__62bc770b_4_k_cu_2b338202_95116ignoreE,(_ZN39_INTERNAL_62bc770b_4_k_cu_2b338202_95114cute7productE - _ZN39_INTERNAL_62bc770b_4_k_cu_2b338202_95114cuda3std3__441_GLOBAL__N__62bc770b_4_k_cu_2b338202_95116ignoreE)
_ZN39_INTERNAL_62bc770b_4_k_cu_2b338202_95114cuda3std3__441_GLOBAL__N__62bc770b_4_k_cu_2b338202_95116ignoreE:
	.zero		1
	.type		_ZN39_INTERNAL_62bc770b_4_k_cu_2b338202_95114cute7productE,@object
	.size		_ZN39_INTERNAL_62bc770b_4_k_cu_2b338202_95114cute7productE,(_ZN39_INTERNAL_62bc770b_4_k_cu_2b338202_95114cuda3std3__45__cpo3endE - _ZN39_INTERNAL_62bc770b_4_k_cu_2b338202_95114cute7productE)
_ZN39_INTERNAL_62bc770b_4_k_cu_2b338202_95114cute7productE:
	.zero		1
	.type		_ZN39_INTERNAL_62bc770b_4_k_cu_2b338202_95114cuda3std3__45__cpo3endE,@object
	.size		_ZN39_INTERNAL_62bc770b_4_k_cu_2b338202_95114cuda3std3__45__cpo3endE,(_ZN39_INTERNAL_62bc770b_4_k_cu_2b338202_95114cuda3std3__419piecewise_constructE - _ZN39_INTERNAL_62bc770b_4_k_cu_2b338202_95114cuda3std3__45__cpo3endE)
_ZN39_INTERNAL_62bc770b_4_k_cu_2b338202_95114cuda3std3__45__cpo3endE:
	.zero		1
	.type		_ZN39_INTERNAL_62bc770b_4_k_cu_2b338202_95114cuda3std3__419piecewise_constructE,@object
	.size		_ZN39_INTERNAL_62bc770b_4_k_cu_2b338202_95114cuda3std3__419piecewise_constructE,(_ZN39_INTERNAL_62bc770b_4_k_cu_2b338202_95114cuda3std3__45__cpo4cendE - _ZN39_INTERNAL_62bc770b_4_k_cu_2b338202_95114cuda3std3__419piecewise_constructE)
_ZN39_INTERNAL_62bc770b_4_k_cu_2b338202_95114cuda3std3__419piecewise_constructE:
	.zero		1
	.type		_ZN39_INTERNAL_62bc770b_4_k_cu_2b338202_95114cuda3std3__45__cpo4cendE,@object
	.size		_ZN39_INTERNAL_62bc770b_4_k_cu_2b338202_95114cuda3std3__45__cpo4cendE,(_ZN39_INTERNAL_62bc770b_4_k_cu_2b338202_95114cuda3std6ranges3__45__cpo4swapE - _ZN39_INTERNAL_62bc770b_4_k_cu_2b338202_95114cuda3std3__45__cpo4cendE)
_ZN39_INTERNAL_62bc770b_4_k_cu_2b338202_95114cuda3std3__45__cpo4cendE:
	.zero		1
	.type		_ZN39_INTERNAL_62bc770b_4_k_cu_2b338202_95114cuda3std6ranges3__45__cpo4swapE,@object
	.size		_ZN39_INTERNAL_62bc770b_4_k_cu_2b338202_95114cuda3std6ranges3__45__cpo4swapE,(.L_10 - _ZN39_INTERNAL_62bc770b_4_k_cu_2b338202_95114cuda3std6ranges3__45__cpo4swapE)
_ZN39_INTERNAL_62bc770b_4_k_cu_2b338202_95114cuda3std6ranges3__45__cpo4swapE:
	.zero		1
.L_10:


//--------------------- .nv.constant0._ZN7cutlass13device_kernelINS_4gemm6kernel13GemmUniversalIN4cute5tupleIJiiiiEEENS1_10collective13CollectiveMmaINS1_35MainloopSm100TmaUmmaWarpSpecializedILi3ELi2ELi4ENS5_IJNS4_1CILi1EEENSA_ILi2EEESB_EEEEENS5_IJNSA_ILi128EEENSA_ILi64EEENSA_ILi32EEEEEEaNS5_IJlSB_lEEEaSJ_NS4_8TiledMMAINS4_8MMA_AtomIJNS4_15SM100_MMA_S8_SSIaaiLi128ELi64ELNS4_4UMMA5MajorE0ELSO_0ELNSN_8SaturateE0EEEEEENS4_6LayoutINS5_IJSB_SB_SB_EEENS5_IJNSA_ILi0EEESU_SU_EEEEENS5_IJNS4_10UnderscoreESX_SX_EEEEENS4_23SM90_TMA_LOAD_MULTICASTENS4_14ComposedLayoutINS4_7SwizzleILi1ELi4ELi3EEENS4_18smem_ptr_flag_bitsILi8EEENSS_INS5_IJNSA_ILi8EEESH_EEENS5_IJSH_SB_EEEEEEEvNS4_8identityENS4_13SM90_TMA_LOADES1A_vS1B_EENS_8epilogue10collective18CollectiveEpilogueINS1E_23Sm100TmaWarpSpecializedILi1ELi1ELi64ELb0ELb0EEEJSI_NS5_IJNSS_ISF_SB_EENSS_ISG_SB_EEEEEaSJ_aSJ_NS1E_6fusion15FusionCallbacksIS1I_NS1M_17LinearCombinationIaiaiLNS_15FloatRoundStyleE2EEESI_S1L_JEEENS4_5SM1004TMEM4LOAD26SM100_TMEM_LOAD_32dp32b64xES1C_NS11_INS12_ILi2ELi4ELi3EEES15_NSS_INS5_IJS16_SG_EEENS5_IJSG_SB_EEEEEEENS4_39AutoVectorizingCopyWithAssumedAlignmentILi128EEENS4_14SM90_TMA_STOREES20_S22_S22_EEEvvEEEEvNT_6ParamsE --------------------------
	.section	.nv.constant0._ZN7cutlass13device_kernelINS_4gemm6kernel13GemmUniversalIN4cute5tupleIJiiiiEEENS1_10collective13CollectiveMmaINS1_35MainloopSm100TmaUmmaWarpSpecializedILi3ELi2ELi4ENS5_IJNS4_1CILi1EEENSA_ILi2EEESB_EEEEENS5_IJNSA_ILi128EEENSA_ILi64EEENSA_ILi32EEEEEEaNS5_IJlSB_lEEEaSJ_NS4_8TiledMMAINS4_8MMA_AtomIJNS4_15SM100_MMA_S8_SSIaaiLi128ELi64ELNS4_4UMMA5MajorE0ELSO_0ELNSN_8SaturateE0EEEEEENS4_6LayoutINS5_IJSB_SB_SB_EEENS5_IJNSA_ILi0EEESU_SU_EEEEENS5_IJNS4_10UnderscoreESX_SX_EEEEENS4_23SM90_TMA_LOAD_MULTICASTENS4_14ComposedLayoutINS4_7SwizzleILi1ELi4ELi3EEENS4_18smem_ptr_flag_bitsILi8EEENSS_INS5_IJNSA_ILi8EEESH_EEENS5_IJSH_SB_EEEEEEEvNS4_8identityENS4_13SM90_TMA_LOADES1A_vS1B_EENS_8epilogue10collective18CollectiveEpilogueINS1E_23Sm100TmaWarpSpecializedILi1ELi1ELi64ELb0ELb0EEEJSI_NS5_IJNSS_ISF_SB_EENSS_ISG_SB_EEEEEaSJ_aSJ_NS1E_6fusion15FusionCallbacksIS1I_NS1M_17LinearCombinationIaiaiLNS_15FloatRoundStyleE2EEESI_S1L_JEEENS4_5SM1004TMEM4LOAD26SM100_TMEM_LOAD_32dp32b64xES1C_NS11_INS12_ILi2ELi4ELi3EEES15_NSS_INS5_IJS16_SG_EEENS5_IJSG_SB_EEEEEEENS4_39AutoVectorizingCopyWithAssumedAlignmentILi128EEENS4_14SM90_TMA_STOREES20_S22_S22_EEEvvEEEEvNT_6ParamsE,"a",@progbits
	.sectionflags	@""
	.align	4
.nv.constant0._ZN7cutlass13device_kernelINS_4gemm6kernel13GemmUniversalIN4cute5tupleIJiiiiEEENS1_10collective13CollectiveMmaINS1_35MainloopSm100TmaUmmaWarpSpecializedILi3ELi2ELi4ENS5_IJNS4_1CILi1EEENSA_ILi2EEESB_EEEEENS5_IJNSA_ILi128EEENSA_ILi64EEENSA_ILi32EEEEEEaNS5_IJlSB_lEEEaSJ_NS4_8TiledMMAINS4_8MMA_AtomIJNS4_15SM100_MMA_S8_SSIaaiLi128ELi64ELNS4_4UMMA5MajorE0ELSO_0ELNSN_8SaturateE0EEEEEENS4_6LayoutINS5_IJSB_SB_SB_EEENS5_IJNSA_ILi0EEESU_SU_EEEEENS5_IJNS4_10UnderscoreESX_SX_EEEEENS4_23SM90_TMA_LOAD_MULTICASTENS4_14ComposedLayoutINS4_7SwizzleILi1ELi4ELi3EEENS4_18smem_ptr_flag_bitsILi8EEENSS_INS5_IJNSA_ILi8EEESH_EEENS5_IJSH_SB_EEEEEEEvNS4_8identityENS4_13SM90_TMA_LOADES1A_vS1B_EENS_8epilogue10collective18CollectiveEpilogueINS1E_23Sm100TmaWarpSpecializedILi1ELi1ELi64ELb0ELb0EEEJSI_NS5_IJNSS_ISF_SB_EENSS_ISG_SB_EEEEEaSJ_aSJ_NS1E_6fusion15FusionCallbacksIS1I_NS1M_17LinearCombinationIaiaiLNS_15FloatRoundStyleE2EEESI_S1L_JEEENS4_5SM1004TMEM4LOAD26SM100_TMEM_LOAD_32dp32b64xES1C_NS11_INS12_ILi2ELi4ELi3EEES15_NSS_INS5_IJS16_SG_EEENS5_IJSG_SB_EEEEEEENS4_39AutoVectorizingCopyWithAssumedAlignmentILi128EEENS4_14SM90_TMA_STOREES20_S22_S22_EEEvvEEEEvNT_6ParamsE:
	.zero		2944


//--------------------- SYMBOLS --------------------------

	.type		.nv.reservedSmem.offset0,@object
	.size		.nv.reservedSmem.offset0,0x4
	.type		.nv.reservedSmem.cap,@object
	.size		.nv.reservedSmem.cap,0x4
	.type		__assertfail,@function
